//
// Generated by NVIDIA NVVM Compiler
//
// Compiler Build ID: CL-36424714
// Cuda compilation tools, release 13.0, V13.0.88
// Based on NVVM 20.0.0
//

.version 9.0
.target sm_100
.address_size 64

	// .globl	_Z17conv2dBasicKernelPfS_S_iii
.const .align 4 .b8 FILTER[100];
// _ZZ22conv2dInputTileAlignedPfS_iiE9inputTile has been demoted

.visible .entry _Z17conv2dBasicKernelPfS_S_iii(
	.param .u64 .ptr .align 1 _Z17conv2dBasicKernelPfS_S_iii_param_0,
	.param .u64 .ptr .align 1 _Z17conv2dBasicKernelPfS_S_iii_param_1,
	.param .u64 .ptr .align 1 _Z17conv2dBasicKernelPfS_S_iii_param_2,
	.param .u32 _Z17conv2dBasicKernelPfS_S_iii_param_3,
	.param .u32 _Z17conv2dBasicKernelPfS_S_iii_param_4,
	.param .u32 _Z17conv2dBasicKernelPfS_S_iii_param_5
)
{
	.reg .pred 	%p<88>;
	.reg .b32 	%r<77>;
	.reg .b32 	%f<90>;
	.reg .b64 	%rd<61>;

	ld.param.u64 	%rd10, [_Z17conv2dBasicKernelPfS_S_iii_param_0];
	ld.param.u64 	%rd11, [_Z17conv2dBasicKernelPfS_S_iii_param_1];
	ld.param.u32 	%r32, [_Z17conv2dBasicKernelPfS_S_iii_param_3];
	ld.param.u32 	%r33, [_Z17conv2dBasicKernelPfS_S_iii_param_4];
	ld.param.u32 	%r34, [_Z17conv2dBasicKernelPfS_S_iii_param_5];
	cvta.to.global.u64 	%rd1, %rd10;
	cvta.to.global.u64 	%rd2, %rd11;
	mov.u32 	%r35, %ctaid.y;
	mov.u32 	%r36, %ntid.y;
	mov.u32 	%r37, %tid.y;
	mad.lo.s32 	%r1, %r35, %r36, %r37;
	mov.u32 	%r38, %ctaid.x;
	mov.u32 	%r39, %ntid.x;
	mov.u32 	%r40, %tid.x;
	mad.lo.s32 	%r2, %r38, %r39, %r40;
	setp.lt.s32 	%p2, %r34, 0;
	mov.f32 	%f71, 0f00000000;
	@%p2 bra 	$L__BB0_40;
	shl.b32 	%r3, %r34, 1;
	sub.s32 	%r4, %r1, %r34;
	sub.s32 	%r5, %r2, %r34;
	max.s32 	%r6, %r3, 0;
	and.b32  	%r7, %r6, 2147483640;
	mov.f32 	%f71, 0f00000000;
	mov.b32 	%r68, 0;
	cvt.s64.s32 	%rd47, %r5;
$L__BB0_2:
	setp.lt.s32 	%p3, %r3, 7;
	add.s32 	%r43, %r68, %r4;
	setp.gt.s32 	%p4, %r43, -1;
	setp.lt.s32 	%p5, %r43, %r32;
	and.pred  	%p1, %p4, %p5;
	mad.lo.s32 	%r9, %r68, %r3, %r68;
	mul.lo.s32 	%r10, %r43, %r33;
	mov.b32 	%r75, 0;
	@%p3 bra 	$L__BB0_21;
	add.s32 	%r45, %r6, 1;
	and.b32  	%r46, %r45, 2147483640;
	neg.s32 	%r73, %r46;
	add.s32 	%r70, %r5, %r10;
	mul.wide.u32 	%rd12, %r9, 4;
	add.s64 	%rd13, %rd2, %rd12;
	add.s64 	%rd60, %rd13, 16;
	mov.b32 	%r72, 3;
	mov.u32 	%r69, %r9;
	mov.u32 	%r71, %r5;
$L__BB0_4:
	.pragma "nounroll";
	setp.gt.s32 	%p6, %r71, -1;
	setp.lt.s32 	%p7, %r71, %r33;
	and.pred  	%p8, %p6, %p7;
	and.pred  	%p9, %p1, %p8;
	not.pred 	%p10, %p9;
	@%p10 bra 	$L__BB0_6;
	mul.wide.u32 	%rd14, %r69, 4;
	add.s64 	%rd15, %rd2, %rd14;
	ld.global.f32 	%f39, [%rd15];
	mul.wide.s32 	%rd16, %r70, 4;
	add.s64 	%rd17, %rd1, %rd16;
	ld.global.f32 	%f40, [%rd17];
	fma.rn.f32 	%f71, %f39, %f40, %f71;
$L__BB0_6:
	add.s32 	%r47, %r71, 1;
	setp.gt.s32 	%p11, %r47, -1;
	setp.lt.s32 	%p12, %r47, %r33;
	and.pred  	%p13, %p11, %p12;
	and.pred  	%p14, %p1, %p13;
	cvt.s64.s32 	%rd18, %r5;
	add.s32 	%r48, %r72, -3;
	cvt.s64.s32 	%rd19, %r48;
	cvt.s64.s32 	%rd20, %r10;
	add.s64 	%rd21, %rd19, %rd18;
	add.s64 	%rd22, %rd21, %rd20;
	shl.b64 	%rd23, %rd22, 2;
	add.s64 	%rd5, %rd1, %rd23;
	not.pred 	%p15, %p14;
	@%p15 bra 	$L__BB0_8;
	ld.global.f32 	%f41, [%rd60+-12];
	ld.global.f32 	%f42, [%rd5+4];
	fma.rn.f32 	%f71, %f41, %f42, %f71;
$L__BB0_8:
	add.s32 	%r49, %r71, 2;
	setp.gt.s32 	%p16, %r49, -1;
	setp.lt.s32 	%p17, %r49, %r33;
	and.pred  	%p18, %p16, %p17;
	and.pred  	%p19, %p1, %p18;
	not.pred 	%p20, %p19;
	@%p20 bra 	$L__BB0_10;
	ld.global.f32 	%f43, [%rd60+-8];
	ld.global.f32 	%f44, [%rd5+8];
	fma.rn.f32 	%f71, %f43, %f44, %f71;
$L__BB0_10:
	add.s32 	%r50, %r71, 3;
	setp.gt.s32 	%p21, %r50, -1;
	setp.lt.s32 	%p22, %r50, %r33;
	and.pred  	%p23, %p21, %p22;
	and.pred  	%p24, %p1, %p23;
	not.pred 	%p25, %p24;
	@%p25 bra 	$L__BB0_12;
	ld.global.f32 	%f45, [%rd60+-4];
	ld.global.f32 	%f46, [%rd5+12];
	fma.rn.f32 	%f71, %f45, %f46, %f71;
$L__BB0_12:
	add.s32 	%r51, %r71, 4;
	setp.gt.s32 	%p26, %r51, -1;
	setp.lt.s32 	%p27, %r51, %r33;
	and.pred  	%p28, %p26, %p27;
	and.pred  	%p29, %p1, %p28;
	not.pred 	%p30, %p29;
	@%p30 bra 	$L__BB0_14;
	ld.global.f32 	%f47, [%rd60];
	ld.global.f32 	%f48, [%rd5+16];
	fma.rn.f32 	%f71, %f47, %f48, %f71;
$L__BB0_14:
	add.s32 	%r52, %r71, 5;
	setp.gt.s32 	%p31, %r52, -1;
	setp.lt.s32 	%p32, %r52, %r33;
	and.pred  	%p33, %p31, %p32;
	and.pred  	%p34, %p1, %p33;
	not.pred 	%p35, %p34;
	@%p35 bra 	$L__BB0_16;
	ld.global.f32 	%f49, [%rd60+4];
	ld.global.f32 	%f50, [%rd5+20];
	fma.rn.f32 	%f71, %f49, %f50, %f71;
$L__BB0_16:
	add.s32 	%r53, %r71, 6;
	setp.gt.s32 	%p36, %r53, -1;
	setp.lt.s32 	%p37, %r53, %r33;
	and.pred  	%p38, %p36, %p37;
	and.pred  	%p39, %p1, %p38;
	not.pred 	%p40, %p39;
	@%p40 bra 	$L__BB0_18;
	ld.global.f32 	%f51, [%rd60+8];
	ld.global.f32 	%f52, [%rd5+24];
	fma.rn.f32 	%f71, %f51, %f52, %f71;
$L__BB0_18:
	add.s32 	%r54, %r71, 7;
	setp.gt.s32 	%p41, %r54, -1;
	setp.lt.s32 	%p42, %r54, %r33;
	and.pred  	%p43, %p41, %p42;
	and.pred  	%p44, %p1, %p43;
	not.pred 	%p45, %p44;
	@%p45 bra 	$L__BB0_20;
	ld.global.f32 	%f53, [%rd60+12];
	ld.global.f32 	%f54, [%rd5+28];
	fma.rn.f32 	%f71, %f53, %f54, %f71;
$L__BB0_20:
	add.s32 	%r73, %r73, 8;
	add.s32 	%r72, %r72, 8;
	add.s32 	%r71, %r71, 8;
	add.s32 	%r70, %r70, 8;
	add.s64 	%rd60, %rd60, 32;
	add.s32 	%r69, %r69, 8;
	setp.ne.s32 	%p46, %r73, 0;
	mov.u32 	%r75, %r7;
	@%p46 bra 	$L__BB0_4;
$L__BB0_21:
	and.b32  	%r55, %r6, 6;
	setp.lt.u32 	%p47, %r55, 3;
	@%p47 bra 	$L__BB0_31;
	add.s32 	%r24, %r75, %r5;
	setp.gt.s32 	%p48, %r24, -1;
	setp.lt.s32 	%p49, %r24, %r33;
	and.pred  	%p50, %p48, %p49;
	and.pred  	%p52, %p1, %p50;
	not.pred 	%p53, %p52;
	@%p53 bra 	$L__BB0_24;
	add.s32 	%r56, %r75, %r9;
	mul.wide.u32 	%rd24, %r56, 4;
	add.s64 	%rd25, %rd2, %rd24;
	ld.global.f32 	%f55, [%rd25];
	add.s32 	%r57, %r24, %r10;
	mul.wide.s32 	%rd26, %r57, 4;
	add.s64 	%rd27, %rd1, %rd26;
	ld.global.f32 	%f56, [%rd27];
	fma.rn.f32 	%f71, %f55, %f56, %f71;
$L__BB0_24:
	add.s32 	%r58, %r24, 1;
	setp.gt.s32 	%p54, %r58, -1;
	setp.lt.s32 	%p55, %r58, %r33;
	and.pred  	%p56, %p54, %p55;
	and.pred  	%p57, %p1, %p56;
	cvt.u64.u32 	%rd28, %r9;
	cvt.u64.u32 	%rd29, %r75;
	add.s64 	%rd30, %rd29, %rd28;
	shl.b64 	%rd31, %rd30, 2;
	add.s64 	%rd7, %rd2, %rd31;
	cvt.s64.s32 	%rd33, %r10;
	add.s64 	%rd34, %rd29, %rd47;
	add.s64 	%rd35, %rd34, %rd33;
	shl.b64 	%rd36, %rd35, 2;
	add.s64 	%rd8, %rd1, %rd36;
	not.pred 	%p58, %p57;
	@%p58 bra 	$L__BB0_26;
	ld.global.f32 	%f57, [%rd7+4];
	ld.global.f32 	%f58, [%rd8+4];
	fma.rn.f32 	%f71, %f57, %f58, %f71;
$L__BB0_26:
	add.s32 	%r59, %r24, 2;
	setp.gt.s32 	%p59, %r59, -1;
	setp.lt.s32 	%p60, %r59, %r33;
	and.pred  	%p61, %p59, %p60;
	and.pred  	%p62, %p1, %p61;
	not.pred 	%p63, %p62;
	@%p63 bra 	$L__BB0_28;
	ld.global.f32 	%f59, [%rd7+8];
	ld.global.f32 	%f60, [%rd8+8];
	fma.rn.f32 	%f71, %f59, %f60, %f71;
$L__BB0_28:
	add.s32 	%r60, %r24, 3;
	setp.gt.s32 	%p64, %r60, -1;
	setp.lt.s32 	%p65, %r60, %r33;
	and.pred  	%p66, %p64, %p65;
	and.pred  	%p67, %p1, %p66;
	not.pred 	%p68, %p67;
	@%p68 bra 	$L__BB0_30;
	ld.global.f32 	%f61, [%rd7+12];
	ld.global.f32 	%f62, [%rd8+12];
	fma.rn.f32 	%f71, %f61, %f62, %f71;
$L__BB0_30:
	add.s32 	%r75, %r75, 4;
$L__BB0_31:
	and.b32  	%r61, %r6, 2;
	setp.eq.s32 	%p69, %r61, 0;
	@%p69 bra 	$L__BB0_37;
	add.s32 	%r27, %r75, %r5;
	setp.gt.s32 	%p70, %r27, -1;
	setp.lt.s32 	%p71, %r27, %r33;
	and.pred  	%p72, %p70, %p71;
	and.pred  	%p74, %p1, %p72;
	not.pred 	%p75, %p74;
	@%p75 bra 	$L__BB0_34;
	add.s32 	%r62, %r75, %r9;
	mul.wide.u32 	%rd37, %r62, 4;
	add.s64 	%rd38, %rd2, %rd37;
	ld.global.f32 	%f63, [%rd38];
	add.s32 	%r63, %r27, %r10;
	mul.wide.s32 	%rd39, %r63, 4;
	add.s64 	%rd40, %rd1, %rd39;
	ld.global.f32 	%f64, [%rd40];
	fma.rn.f32 	%f71, %f63, %f64, %f71;
$L__BB0_34:
	add.s32 	%r64, %r27, 1;
	setp.gt.s32 	%p76, %r64, -1;
	setp.lt.s32 	%p77, %r64, %r33;
	and.pred  	%p78, %p76, %p77;
	and.pred  	%p79, %p1, %p78;
	not.pred 	%p80, %p79;
	@%p80 bra 	$L__BB0_36;
	cvt.u64.u32 	%rd41, %r9;
	cvt.s64.s32 	%rd42, %r75;
	add.s64 	%rd43, %rd42, %rd41;
	shl.b64 	%rd44, %rd43, 2;
	add.s64 	%rd45, %rd2, %rd44;
	ld.global.f32 	%f65, [%rd45+4];
	cvt.s64.s32 	%rd46, %r10;
	add.s64 	%rd48, %rd42, %rd47;
	add.s64 	%rd49, %rd48, %rd46;
	shl.b64 	%rd50, %rd49, 2;
	add.s64 	%rd51, %rd1, %rd50;
	ld.global.f32 	%f66, [%rd51+4];
	fma.rn.f32 	%f71, %f65, %f66, %f71;
$L__BB0_36:
	add.s32 	%r75, %r75, 2;
$L__BB0_37:
	add.s32 	%r30, %r75, %r5;
	setp.gt.s32 	%p81, %r30, -1;
	setp.lt.s32 	%p82, %r30, %r33;
	and.pred  	%p83, %p81, %p82;
	and.pred  	%p85, %p1, %p83;
	not.pred 	%p86, %p85;
	@%p86 bra 	$L__BB0_39;
	add.s32 	%r65, %r75, %r9;
	mul.wide.u32 	%rd52, %r65, 4;
	add.s64 	%rd53, %rd2, %rd52;
	ld.global.f32 	%f67, [%rd53];
	add.s32 	%r66, %r30, %r10;
	mul.wide.s32 	%rd54, %r66, 4;
	add.s64 	%rd55, %rd1, %rd54;
	ld.global.f32 	%f68, [%rd55];
	fma.rn.f32 	%f71, %f67, %f68, %f71;
$L__BB0_39:
	add.s32 	%r31, %r68, 1;
	setp.ne.s32 	%p87, %r68, %r6;
	mov.u32 	%r68, %r31;
	@%p87 bra 	$L__BB0_2;
$L__BB0_40:
	ld.param.u64 	%rd59, [_Z17conv2dBasicKernelPfS_S_iii_param_2];
	cvta.to.global.u64 	%rd56, %rd59;
	mad.lo.s32 	%r67, %r33, %r1, %r2;
	mul.wide.s32 	%rd57, %r67, 4;
	add.s64 	%rd58, %rd56, %rd57;
	st.global.f32 	[%rd58], %f71;
	ret;

}
	// .globl	_Z26conv2dConstMemFilterKernelPfS_ii
.visible .entry _Z26conv2dConstMemFilterKernelPfS_ii(
	.param .u64 .ptr .align 1 _Z26conv2dConstMemFilterKernelPfS_ii_param_0,
	.param .u64 .ptr .align 1 _Z26conv2dConstMemFilterKernelPfS_ii_param_1,
	.param .u32 _Z26conv2dConstMemFilterKernelPfS_ii_param_2,
	.param .u32 _Z26conv2dConstMemFilterKernelPfS_ii_param_3
)
{
	.reg .pred 	%p<103>;
	.reg .b32 	%r<56>;
	.reg .b32 	%f<127>;
	.reg .b64 	%rd<38>;

	ld.param.u64 	%rd9, [_Z26conv2dConstMemFilterKernelPfS_ii_param_0];
	ld.param.u64 	%rd8, [_Z26conv2dConstMemFilterKernelPfS_ii_param_1];
	ld.param.u32 	%r9, [_Z26conv2dConstMemFilterKernelPfS_ii_param_2];
	ld.param.u32 	%r10, [_Z26conv2dConstMemFilterKernelPfS_ii_param_3];
	cvta.to.global.u64 	%rd1, %rd9;
	mov.u32 	%r11, %ctaid.y;
	mov.u32 	%r12, %ntid.y;
	mov.u32 	%r13, %tid.y;
	mad.lo.s32 	%r1, %r11, %r12, %r13;
	mov.u32 	%r14, %ctaid.x;
	mov.u32 	%r15, %ntid.x;
	mov.u32 	%r16, %tid.x;
	mad.lo.s32 	%r17, %r14, %r15, %r16;
	add.s32 	%r18, %r17, -2;
	add.s32 	%r19, %r1, -2;
	setp.gt.u32 	%p7, %r1, 1;
	setp.lt.s32 	%p8, %r19, %r9;
	and.pred  	%p1, %p7, %p8;
	mul.lo.s32 	%r2, %r19, %r10;
	setp.gt.s32 	%p9, %r17, 1;
	setp.lt.s32 	%p10, %r18, %r10;
	and.pred  	%p2, %p9, %p10;
	and.pred  	%p12, %p1, %p2;
	cvt.s64.s32 	%rd10, %r2;
	cvt.s64.s32 	%rd2, %r17;
	add.s64 	%rd11, %rd2, %rd10;
	shl.b64 	%rd12, %rd11, 2;
	add.s64 	%rd3, %rd1, %rd12;
	mov.f32 	%f103, 0f00000000;
	not.pred 	%p13, %p12;
	@%p13 bra 	$L__BB1_2;
	ld.const.f32 	%f52, [FILTER];
	ld.global.f32 	%f53, [%rd3+-8];
	fma.rn.f32 	%f103, %f52, %f53, 0f00000000;
$L__BB1_2:
	ld.param.u32 	%r44, [_Z26conv2dConstMemFilterKernelPfS_ii_param_3];
	cvt.u32.u64 	%r20, %rd2;
	setp.gt.s32 	%p14, %r20, 0;
	setp.le.s32 	%p15, %r20, %r44;
	and.pred  	%p16, %p14, %p15;
	and.pred  	%p17, %p1, %p16;
	not.pred 	%p18, %p17;
	@%p18 bra 	$L__BB1_4;
	ld.const.f32 	%f54, [FILTER+4];
	ld.global.f32 	%f55, [%rd3+-4];
	fma.rn.f32 	%f103, %f54, %f55, %f103;
$L__BB1_4:
	ld.param.u32 	%r45, [_Z26conv2dConstMemFilterKernelPfS_ii_param_3];
	setp.gt.s32 	%p19, %r20, -1;
	setp.lt.s32 	%p20, %r20, %r45;
	and.pred  	%p3, %p19, %p20;
	and.pred  	%p21, %p1, %p3;
	not.pred 	%p22, %p21;
	@%p22 bra 	$L__BB1_6;
	ld.const.f32 	%f56, [FILTER+8];
	add.s32 	%r23, %r20, %r2;
	mul.wide.s32 	%rd13, %r23, 4;
	add.s64 	%rd14, %rd1, %rd13;
	ld.global.f32 	%f57, [%rd14];
	fma.rn.f32 	%f103, %f56, %f57, %f103;
$L__BB1_6:
	ld.param.u32 	%r46, [_Z26conv2dConstMemFilterKernelPfS_ii_param_3];
	add.s32 	%r25, %r20, 1;
	setp.gt.s32 	%p23, %r20, -2;
	setp.lt.s32 	%p24, %r25, %r46;
	and.pred  	%p4, %p23, %p24;
	setp.gt.u32 	%p25, %r1, 1;
	setp.lt.s32 	%p26, %r19, %r9;
	and.pred  	%p27, %p25, %p26;
	and.pred  	%p28, %p27, %p4;
	not.pred 	%p29, %p28;
	@%p29 bra 	$L__BB1_8;
	ld.const.f32 	%f58, [FILTER+12];
	ld.global.f32 	%f59, [%rd3+4];
	fma.rn.f32 	%f103, %f58, %f59, %f103;
$L__BB1_8:
	ld.param.u32 	%r47, [_Z26conv2dConstMemFilterKernelPfS_ii_param_3];
	add.s32 	%r28, %r20, 2;
	setp.gt.s32 	%p30, %r20, -3;
	setp.lt.s32 	%p31, %r28, %r47;
	and.pred  	%p5, %p30, %p31;
	setp.gt.u32 	%p32, %r1, 1;
	setp.lt.s32 	%p33, %r19, %r9;
	and.pred  	%p34, %p32, %p33;
	and.pred  	%p35, %p34, %p5;
	not.pred 	%p36, %p35;
	@%p36 bra 	$L__BB1_10;
	ld.const.f32 	%f60, [FILTER+16];
	ld.global.f32 	%f61, [%rd3+8];
	fma.rn.f32 	%f103, %f60, %f61, %f103;
$L__BB1_10:
	ld.param.u32 	%r48, [_Z26conv2dConstMemFilterKernelPfS_ii_param_3];
	setp.ne.s32 	%p37, %r1, 0;
	setp.le.s32 	%p38, %r1, %r9;
	and.pred  	%p6, %p37, %p38;
	add.s32 	%r3, %r2, %r48;
	and.pred  	%p39, %p6, %p2;
	cvt.s64.s32 	%rd15, %r3;
	add.s64 	%rd16, %rd2, %rd15;
	shl.b64 	%rd17, %rd16, 2;
	add.s64 	%rd4, %rd1, %rd17;
	not.pred 	%p40, %p39;
	@%p40 bra 	$L__BB1_12;
	ld.const.f32 	%f62, [FILTER+20];
	ld.global.f32 	%f63, [%rd4+-8];
	fma.rn.f32 	%f103, %f62, %f63, %f103;
$L__BB1_12:
	ld.param.u32 	%r49, [_Z26conv2dConstMemFilterKernelPfS_ii_param_3];
	cvt.u32.u64 	%r30, %rd2;
	setp.gt.s32 	%p41, %r30, 0;
	setp.le.s32 	%p42, %r30, %r49;
	and.pred  	%p43, %p41, %p42;
	and.pred  	%p44, %p6, %p43;
	not.pred 	%p45, %p44;
	@%p45 bra 	$L__BB1_14;
	ld.const.f32 	%f64, [FILTER+24];
	ld.global.f32 	%f65, [%rd4+-4];
	fma.rn.f32 	%f103, %f64, %f65, %f103;
$L__BB1_14:
	and.pred  	%p46, %p6, %p3;
	not.pred 	%p47, %p46;
	@%p47 bra 	$L__BB1_16;
	ld.const.f32 	%f66, [FILTER+28];
	add.s32 	%r32, %r30, %r3;
	mul.wide.s32 	%rd18, %r32, 4;
	add.s64 	%rd19, %rd1, %rd18;
	ld.global.f32 	%f67, [%rd19];
	fma.rn.f32 	%f103, %f66, %f67, %f103;
$L__BB1_16:
	and.pred  	%p48, %p6, %p4;
	not.pred 	%p49, %p48;
	@%p49 bra 	$L__BB1_18;
	ld.const.f32 	%f68, [FILTER+32];
	ld.global.f32 	%f69, [%rd4+4];
	fma.rn.f32 	%f103, %f68, %f69, %f103;
$L__BB1_18:
	and.pred  	%p50, %p6, %p5;
	not.pred 	%p51, %p50;
	@%p51 bra 	$L__BB1_20;
	ld.const.f32 	%f70, [FILTER+36];
	ld.global.f32 	%f71, [%rd4+8];
	fma.rn.f32 	%f103, %f70, %f71, %f103;
$L__BB1_20:
	ld.param.u32 	%r50, [_Z26conv2dConstMemFilterKernelPfS_ii_param_3];
	setp.ge.s32 	%p52, %r1, %r9;
	add.s32 	%r4, %r3, %r50;
	not.pred 	%p53, %p2;
	cvt.s64.s32 	%rd20, %r4;
	add.s64 	%rd21, %rd2, %rd20;
	shl.b64 	%rd22, %rd21, 2;
	add.s64 	%rd5, %rd1, %rd22;
	or.pred  	%p54, %p52, %p53;
	@%p54 bra 	$L__BB1_22;
	ld.const.f32 	%f72, [FILTER+40];
	ld.global.f32 	%f73, [%rd5+-8];
	fma.rn.f32 	%f103, %f72, %f73, %f103;
$L__BB1_22:
	ld.param.u32 	%r51, [_Z26conv2dConstMemFilterKernelPfS_ii_param_3];
	setp.ge.s32 	%p55, %r1, %r9;
	cvt.u32.u64 	%r33, %rd2;
	setp.lt.s32 	%p56, %r33, 1;
	setp.gt.s32 	%p57, %r33, %r51;
	or.pred  	%p58, %p56, %p57;
	or.pred  	%p59, %p55, %p58;
	@%p59 bra 	$L__BB1_24;
	ld.const.f32 	%f74, [FILTER+44];
	ld.global.f32 	%f75, [%rd5+-4];
	fma.rn.f32 	%f103, %f74, %f75, %f103;
$L__BB1_24:
	setp.ge.s32 	%p60, %r1, %r9;
	not.pred 	%p61, %p3;
	or.pred  	%p62, %p60, %p61;
	@%p62 bra 	$L__BB1_26;
	ld.const.f32 	%f76, [FILTER+48];
	add.s32 	%r35, %r33, %r4;
	mul.wide.s32 	%rd23, %r35, 4;
	add.s64 	%rd24, %rd1, %rd23;
	ld.global.f32 	%f77, [%rd24];
	fma.rn.f32 	%f103, %f76, %f77, %f103;
$L__BB1_26:
	setp.ge.s32 	%p63, %r1, %r9;
	not.pred 	%p64, %p4;
	or.pred  	%p65, %p63, %p64;
	@%p65 bra 	$L__BB1_28;
	ld.const.f32 	%f78, [FILTER+52];
	ld.global.f32 	%f79, [%rd5+4];
	fma.rn.f32 	%f103, %f78, %f79, %f103;
$L__BB1_28:
	setp.ge.s32 	%p66, %r1, %r9;
	not.pred 	%p67, %p5;
	or.pred  	%p68, %p66, %p67;
	@%p68 bra 	$L__BB1_30;
	ld.const.f32 	%f80, [FILTER+56];
	ld.global.f32 	%f81, [%rd5+8];
	fma.rn.f32 	%f103, %f80, %f81, %f103;
$L__BB1_30:
	ld.param.u32 	%r52, [_Z26conv2dConstMemFilterKernelPfS_ii_param_3];
	add.s32 	%r5, %r1, 1;
	setp.ge.s32 	%p69, %r5, %r9;
	add.s32 	%r6, %r4, %r52;
	not.pred 	%p70, %p2;
	cvt.s64.s32 	%rd25, %r6;
	add.s64 	%rd26, %rd2, %rd25;
	shl.b64 	%rd27, %rd26, 2;
	add.s64 	%rd6, %rd1, %rd27;
	or.pred  	%p71, %p69, %p70;
	@%p71 bra 	$L__BB1_32;
	ld.const.f32 	%f82, [FILTER+60];
	ld.global.f32 	%f83, [%rd6+-8];
	fma.rn.f32 	%f103, %f82, %f83, %f103;
$L__BB1_32:
	ld.param.u32 	%r53, [_Z26conv2dConstMemFilterKernelPfS_ii_param_3];
	setp.ge.s32 	%p72, %r5, %r9;
	cvt.u32.u64 	%r36, %rd2;
	setp.lt.s32 	%p73, %r36, 1;
	setp.gt.s32 	%p74, %r36, %r53;
	or.pred  	%p75, %p73, %p74;
	or.pred  	%p76, %p72, %p75;
	@%p76 bra 	$L__BB1_34;
	ld.const.f32 	%f84, [FILTER+64];
	ld.global.f32 	%f85, [%rd6+-4];
	fma.rn.f32 	%f103, %f84, %f85, %f103;
$L__BB1_34:
	setp.ge.s32 	%p77, %r5, %r9;
	not.pred 	%p78, %p3;
	or.pred  	%p79, %p77, %p78;
	@%p79 bra 	$L__BB1_36;
	ld.const.f32 	%f86, [FILTER+68];
	add.s32 	%r38, %r36, %r6;
	mul.wide.s32 	%rd28, %r38, 4;
	add.s64 	%rd29, %rd1, %rd28;
	ld.global.f32 	%f87, [%rd29];
	fma.rn.f32 	%f103, %f86, %f87, %f103;
$L__BB1_36:
	setp.ge.s32 	%p80, %r5, %r9;
	not.pred 	%p81, %p4;
	or.pred  	%p82, %p80, %p81;
	@%p82 bra 	$L__BB1_38;
	ld.const.f32 	%f88, [FILTER+72];
	ld.global.f32 	%f89, [%rd6+4];
	fma.rn.f32 	%f103, %f88, %f89, %f103;
$L__BB1_38:
	setp.ge.s32 	%p83, %r5, %r9;
	not.pred 	%p84, %p5;
	or.pred  	%p85, %p83, %p84;
	@%p85 bra 	$L__BB1_40;
	ld.const.f32 	%f90, [FILTER+76];
	ld.global.f32 	%f91, [%rd6+8];
	fma.rn.f32 	%f103, %f90, %f91, %f103;
$L__BB1_40:
	ld.param.u32 	%r54, [_Z26conv2dConstMemFilterKernelPfS_ii_param_3];
	add.s32 	%r7, %r1, 2;
	setp.ge.s32 	%p86, %r7, %r9;
	add.s32 	%r8, %r6, %r54;
	not.pred 	%p87, %p2;
	cvt.s64.s32 	%rd30, %r8;
	add.s64 	%rd31, %rd2, %rd30;
	shl.b64 	%rd32, %rd31, 2;
	add.s64 	%rd7, %rd1, %rd32;
	or.pred  	%p88, %p86, %p87;
	@%p88 bra 	$L__BB1_42;
	ld.const.f32 	%f92, [FILTER+80];
	ld.global.f32 	%f93, [%rd7+-8];
	fma.rn.f32 	%f103, %f92, %f93, %f103;
$L__BB1_42:
	ld.param.u32 	%r55, [_Z26conv2dConstMemFilterKernelPfS_ii_param_3];
	setp.ge.s32 	%p89, %r7, %r9;
	setp.lt.s32 	%p90, %r36, 1;
	setp.gt.s32 	%p91, %r36, %r55;
	or.pred  	%p92, %p90, %p91;
	or.pred  	%p93, %p89, %p92;
	@%p93 bra 	$L__BB1_44;
	ld.const.f32 	%f94, [FILTER+84];
	ld.global.f32 	%f95, [%rd7+-4];
	fma.rn.f32 	%f103, %f94, %f95, %f103;
$L__BB1_44:
	setp.ge.s32 	%p94, %r7, %r9;
	not.pred 	%p95, %p3;
	or.pred  	%p96, %p94, %p95;
	@%p96 bra 	$L__BB1_46;
	ld.const.f32 	%f96, [FILTER+88];
	add.s32 	%r41, %r36, %r8;
	mul.wide.s32 	%rd33, %r41, 4;
	add.s64 	%rd34, %rd1, %rd33;
	ld.global.f32 	%f97, [%rd34];
	fma.rn.f32 	%f103, %f96, %f97, %f103;
$L__BB1_46:
	setp.ge.s32 	%p97, %r7, %r9;
	not.pred 	%p98, %p4;
	or.pred  	%p99, %p97, %p98;
	@%p99 bra 	$L__BB1_48;
	ld.const.f32 	%f98, [FILTER+92];
	ld.global.f32 	%f99, [%rd7+4];
	fma.rn.f32 	%f103, %f98, %f99, %f103;
$L__BB1_48:
	setp.ge.s32 	%p100, %r7, %r9;
	not.pred 	%p101, %p5;
	or.pred  	%p102, %p100, %p101;
	@%p102 bra 	$L__BB1_50;
	ld.const.f32 	%f100, [FILTER+96];
	ld.global.f32 	%f101, [%rd7+8];
	fma.rn.f32 	%f103, %f100, %f101, %f103;
$L__BB1_50:
	cvta.to.global.u64 	%rd35, %rd8;
	add.s32 	%r43, %r4, %r36;
	mul.wide.s32 	%rd36, %r43, 4;
	add.s64 	%rd37, %rd35, %rd36;
	st.global.f32 	[%rd37], %f103;
	ret;

}
	// .globl	_Z22conv2dInputTileAlignedPfS_ii
.visible .entry _Z22conv2dInputTileAlignedPfS_ii(
	.param .u64 .ptr .align 1 _Z22conv2dInputTileAlignedPfS_ii_param_0,
	.param .u64 .ptr .align 1 _Z22conv2dInputTileAlignedPfS_ii_param_1,
	.param .u32 _Z22conv2dInputTileAlignedPfS_ii_param_2,
	.param .u32 _Z22conv2dInputTileAlignedPfS_ii_param_3
)
{
	.reg .pred 	%p<12>;
	.reg .b32 	%r<26>;
	.reg .b32 	%f<77>;
	.reg .b64 	%rd<9>;
	// demoted variable
	.shared .align 4 .b8 _ZZ22conv2dInputTileAlignedPfS_iiE9inputTile[256];
	ld.param.u64 	%rd1, [_Z22conv2dInputTileAlignedPfS_ii_param_0];
	ld.param.u64 	%rd2, [_Z22conv2dInputTileAlignedPfS_ii_param_1];
	ld.param.u32 	%r7, [_Z22conv2dInputTileAlignedPfS_ii_param_2];
	ld.param.u32 	%r6, [_Z22conv2dInputTileAlignedPfS_ii_param_3];
	mov.u32 	%r9, %ctaid.y;
	shl.b32 	%r10, %r9, 2;
	mov.u32 	%r1, %tid.y;
	add.s32 	%r11, %r10, %r1;
	add.s32 	%r2, %r11, -2;
	mov.u32 	%r13, %ctaid.x;
	shl.b32 	%r14, %r13, 2;
	mov.u32 	%r15, %tid.x;
	add.s32 	%r3, %r15, -2;
	add.s32 	%r4, %r3, %r14;
	setp.gt.u32 	%p2, %r11, 1;
	setp.lt.s32 	%p3, %r2, %r7;
	and.pred  	%p4, %p2, %p3;
	setp.gt.s32 	%p5, %r4, -1;
	and.pred  	%p6, %p5, %p4;
	setp.lt.s32 	%p7, %r4, %r6;
	and.pred  	%p1, %p7, %p6;
	shl.b32 	%r16, %r1, 3;
	add.s32 	%r17, %r16, %r15;
	shl.b32 	%r18, %r17, 2;
	mov.u32 	%r19, _ZZ22conv2dInputTileAlignedPfS_iiE9inputTile;
	add.s32 	%r5, %r19, %r18;
	not.pred 	%p8, %p1;
	@%p8 bra 	$L__BB2_2;
	cvta.to.global.u64 	%rd3, %rd1;
	mad.lo.s32 	%r21, %r6, %r2, %r4;
	mul.wide.s32 	%rd4, %r21, 4;
	add.s64 	%rd5, %rd3, %rd4;
	ld.global.f32 	%f1, [%rd5];
	st.shared.f32 	[%r5], %f1;
	bra.uni 	$L__BB2_3;
$L__BB2_2:
	mov.b32 	%r20, 0;
	st.shared.u32 	[%r5], %r20;
$L__BB2_3:
	bar.sync 	0;
	add.s32 	%r22, %r1, -2;
	or.b32  	%r23, %r22, %r3;
	setp.gt.u32 	%p9, %r23, 3;
	or.pred  	%p11, %p8, %p9;
	@%p11 bra 	$L__BB2_5;
	ld.const.f32 	%f2, [FILTER];
	ld.shared.f32 	%f3, [%r5+-72];
	fma.rn.f32 	%f4, %f2, %f3, 0f00000000;
	ld.const.f32 	%f5, [FILTER+4];
	ld.shared.f32 	%f6, [%r5+-68];
	fma.rn.f32 	%f7, %f5, %f6, %f4;
	ld.const.f32 	%f8, [FILTER+8];
	ld.shared.f32 	%f9, [%r5+-64];
	fma.rn.f32 	%f10, %f8, %f9, %f7;
	ld.const.f32 	%f11, [FILTER+12];
	ld.shared.f32 	%f12, [%r5+-60];
	fma.rn.f32 	%f13, %f11, %f12, %f10;
	ld.const.f32 	%f14, [FILTER+16];
	ld.shared.f32 	%f15, [%r5+-56];
	fma.rn.f32 	%f16, %f14, %f15, %f13;
	ld.const.f32 	%f17, [FILTER+20];
	ld.shared.f32 	%f18, [%r5+-40];
	fma.rn.f32 	%f19, %f17, %f18, %f16;
	ld.const.f32 	%f20, [FILTER+24];
	ld.shared.f32 	%f21, [%r5+-36];
	fma.rn.f32 	%f22, %f20, %f21, %f19;
	ld.const.f32 	%f23, [FILTER+28];
	ld.shared.f32 	%f24, [%r5+-32];
	fma.rn.f32 	%f25, %f23, %f24, %f22;
	ld.const.f32 	%f26, [FILTER+32];
	ld.shared.f32 	%f27, [%r5+-28];
	fma.rn.f32 	%f28, %f26, %f27, %f25;
	ld.const.f32 	%f29, [FILTER+36];
	ld.shared.f32 	%f30, [%r5+-24];
	fma.rn.f32 	%f31, %f29, %f30, %f28;
	ld.const.f32 	%f32, [FILTER+40];
	ld.shared.f32 	%f33, [%r5+-8];
	fma.rn.f32 	%f34, %f32, %f33, %f31;
	ld.const.f32 	%f35, [FILTER+44];
	ld.shared.f32 	%f36, [%r5+-4];
	fma.rn.f32 	%f37, %f35, %f36, %f34;
	ld.const.f32 	%f38, [FILTER+48];
	ld.shared.f32 	%f39, [%r5];
	fma.rn.f32 	%f40, %f38, %f39, %f37;
	ld.const.f32 	%f41, [FILTER+52];
	ld.shared.f32 	%f42, [%r5+4];
	fma.rn.f32 	%f43, %f41, %f42, %f40;
	ld.const.f32 	%f44, [FILTER+56];
	ld.shared.f32 	%f45, [%r5+8];
	fma.rn.f32 	%f46, %f44, %f45, %f43;
	ld.const.f32 	%f47, [FILTER+60];
	ld.shared.f32 	%f48, [%r5+24];
	fma.rn.f32 	%f49, %f47, %f48, %f46;
	ld.const.f32 	%f50, [FILTER+64];
	ld.shared.f32 	%f51, [%r5+28];
	fma.rn.f32 	%f52, %f50, %f51, %f49;
	ld.const.f32 	%f53, [FILTER+68];
	ld.shared.f32 	%f54, [%r5+32];
	fma.rn.f32 	%f55, %f53, %f54, %f52;
	ld.const.f32 	%f56, [FILTER+72];
	ld.shared.f32 	%f57, [%r5+36];
	fma.rn.f32 	%f58, %f56, %f57, %f55;
	ld.const.f32 	%f59, [FILTER+76];
	ld.shared.f32 	%f60, [%r5+40];
	fma.rn.f32 	%f61, %f59, %f60, %f58;
	ld.const.f32 	%f62, [FILTER+80];
	ld.shared.f32 	%f63, [%r5+56];
	fma.rn.f32 	%f64, %f62, %f63, %f61;
	ld.const.f32 	%f65, [FILTER+84];
	ld.shared.f32 	%f66, [%r5+60];
	fma.rn.f32 	%f67, %f65, %f66, %f64;
	ld.const.f32 	%f68, [FILTER+88];
	ld.shared.f32 	%f69, [%r5+64];
	fma.rn.f32 	%f70, %f68, %f69, %f67;
	ld.const.f32 	%f71, [FILTER+92];
	ld.shared.f32 	%f72, [%r5+68];
	fma.rn.f32 	%f73, %f71, %f72, %f70;
	ld.const.f32 	%f74, [FILTER+96];
	ld.shared.f32 	%f75, [%r5+72];
	fma.rn.f32 	%f76, %f74, %f75, %f73;
	mad.lo.s32 	%r25, %r6, %r2, %r4;
	cvta.to.global.u64 	%rd6, %rd2;
	mul.wide.s32 	%rd7, %r25, 4;
	add.s64 	%rd8, %rd6, %rd7;
	st.global.f32 	[%rd8], %f76;
$L__BB2_5:
	ret;

}
	// .globl	_Z23conv2dOutputTileAlignedPfS_ii
.visible .entry _Z23conv2dOutputTileAlignedPfS_ii(
	.param .u64 .ptr .align 1 _Z23conv2dOutputTileAlignedPfS_ii_param_0,
	.param .u64 .ptr .align 1 _Z23conv2dOutputTileAlignedPfS_ii_param_1,
	.param .u32 _Z23conv2dOutputTileAlignedPfS_ii_param_2,
	.param .u32 _Z23conv2dOutputTileAlignedPfS_ii_param_3
)
{


	ret;

}


// ===== COMPILED SASS (sm_100) =====

	.target	sm_100

	.elftype	@"ET_EXEC"


//--------------------- .note.nv.tkinfo           --------------------------
	.section	.note.nv.tkinfo,"",@"SHT_NOTE"
	.sectionflags	@"SHF_NOTE_NV_TKINFO"
	.tkinfo
        /*0018*/ 	.word	0x00000002
        /*0030*/ 	.string	""
        /*0030*/ 	.string	"ptxas"
        /*0030*/ 	.string	"Cuda compilation tools, release 13.0, V13.0.88"
        /*0030*/ 	.string	"Build cuda_13.0.r13.0/compiler.36424714_0"
        /*0030*/ 	.string	"-arch sm_100 -m 64 "



//--------------------- .note.nv.cuinfo           --------------------------
	.section	.note.nv.cuinfo,"",@"SHT_NOTE"
	.sectionflags	@"SHF_NOTE_NV_CUINFO"
        /*0018*/ 	.short	0x0002
        /*001a*/ 	.short	0x0064
        /*001c*/ 	.short	0x0082
	.zero		2


//--------------------- .nv.info                  --------------------------
	.section	.nv.info,"",@"SHT_CUDA_INFO"
	.align	4


	//----- nvinfo : EIATTR_REGCOUNT
	.align		4
        /*0000*/ 	.byte	0x04, 0x2f
        /*0002*/ 	.short	(.L_2 - .L_1)
	.align		4
.L_1:
        /*0004*/ 	.word	index@(_Z17conv2dBasicKernelPfS_S_iii)
        /*0008*/ 	.word	0x0000001e


	//----- nvinfo : EIATTR_FRAME_SIZE
	.align		4
.L_2:
        /*000c*/ 	.byte	0x04, 0x11
        /*000e*/ 	.short	(.L_4 - .L_3)
	.align		4
.L_3:
        /*0010*/ 	.word	index@(_Z17conv2dBasicKernelPfS_S_iii)
        /*0014*/ 	.word	0x00000000


	//----- nvinfo : EIATTR_REGCOUNT
	.align		4
.L_4:
        /*0018*/ 	.byte	0x04, 0x2f
        /*001a*/ 	.short	(.L_6 - .L_5)
	.align		4
.L_5:
        /*001c*/ 	.word	index@(_Z26conv2dConstMemFilterKernelPfS_ii)
        /*0020*/ 	.word	0x00000018


	//----- nvinfo : EIATTR_FRAME_SIZE
	.align		4
.L_6:
        /*0024*/ 	.byte	0x04, 0x11
        /*0026*/ 	.short	(.L_8 - .L_7)
	.align		4
.L_7:
        /*0028*/ 	.word	index@(_Z26conv2dConstMemFilterKernelPfS_ii)
        /*002c*/ 	.word	0x00000000


	//----- nvinfo : EIATTR_REGCOUNT
	.align		4
.L_8:
        /*0030*/ 	.byte	0x04, 0x2f
        /*0032*/ 	.short	(.L_10 - .L_9)
	.align		4
.L_9:
        /*0034*/ 	.word	index@(_Z22conv2dInputTileAlignedPfS_ii)
        /*0038*/ 	.word	0x00000018


	//----- nvinfo : EIATTR_FRAME_SIZE
	.align		4
.L_10:
        /*003c*/ 	.byte	0x04, 0x11
        /*003e*/ 	.short	(.L_12 - .L_11)
	.align		4
.L_11:
        /*0040*/ 	.word	index@(_Z22conv2dInputTileAlignedPfS_ii)
        /*0044*/ 	.word	0x00000000


	//----- nvinfo : EIATTR_REGCOUNT
	.align		4
.L_12:
        /*0048*/ 	.byte	0x04, 0x2f
        /*004a*/ 	.short	(.L_14 - .L_13)
	.align		4
.L_13:
        /*004c*/ 	.word	index@(_Z23conv2dOutputTileAlignedPfS_ii)
        /*0050*/ 	.word	0x00000004


	//----- nvinfo : EIATTR_FRAME_SIZE
	.align		4
.L_14:
        /*0054*/ 	.byte	0x04, 0x11
        /*0056*/ 	.short	(.L_16 - .L_15)
	.align		4
.L_15:
        /*0058*/ 	.word	index@(_Z23conv2dOutputTileAlignedPfS_ii)
        /*005c*/ 	.word	0x00000000


	//----- nvinfo : EIATTR_MIN_STACK_SIZE
	.align		4
.L_16:
        /*0060*/ 	.byte	0x04, 0x12
        /*0062*/ 	.short	(.L_18 - .L_17)
	.align		4
.L_17:
        /*0064*/ 	.word	index@(_Z23conv2dOutputTileAlignedPfS_ii)
        /*0068*/ 	.word	0x00000000


	//----- nvinfo : EIATTR_MIN_STACK_SIZE
	.align		4
.L_18:
        /*006c*/ 	.byte	0x04, 0x12
        /*006e*/ 	.short	(.L_20 - .L_19)
	.align		4
.L_19:
        /*0070*/ 	.word	index@(_Z22conv2dInputTileAlignedPfS_ii)
        /*0074*/ 	.word	0x00000000


	//----- nvinfo : EIATTR_MIN_STACK_SIZE
	.align		4
.L_20:
        /*0078*/ 	.byte	0x04, 0x12
        /*007a*/ 	.short	(.L_22 - .L_21)
	.align		4
.L_21:
        /*007c*/ 	.word	index@(_Z26conv2dConstMemFilterKernelPfS_ii)
        /*0080*/ 	.word	0x00000000


	//----- nvinfo : EIATTR_MIN_STACK_SIZE
	.align		4
.L_22:
        /*0084*/ 	.byte	0x04, 0x12
        /*0086*/ 	.short	(.L_24 - .L_23)
	.align		4
.L_23:
        /*0088*/ 	.word	index@(_Z17conv2dBasicKernelPfS_S_iii)
        /*008c*/ 	.word	0x00000000
.L_24:


//--------------------- .nv.compat                --------------------------
	.section	.nv.compat,"",@"SHT_CUDA_COMPAT_INFO"
	.align	4
        /*0000*/ 	.byte	0x02, 0x09, 0x00, 0x00, 0x02, 0x02, 0x01, 0x00, 0x02, 0x05, 0x05, 0x00, 0x03, 0x07, 0x01, 0x01
        /*0010*/ 	.byte	0x02, 0x03, 0x00, 0x00, 0x02, 0x06, 0x01, 0x00, 0x04, 0x0b, 0x08, 0x00, 0x09, 0x00, 0x00, 0x00
        /*0020*/ 	.byte	0x00, 0x00, 0x00, 0x00


//--------------------- .nv.info._Z23conv2dOutputTileAlignedPfS_ii --------------------------
	.section	.nv.info._Z23conv2dOutputTileAlignedPfS_ii,"",@"SHT_CUDA_INFO"
	.sectionflags	@""
	.align	4


	//----- nvinfo : EIATTR_CUDA_API_VERSION
	.align		4
        /*0000*/ 	.byte	0x04, 0x37
        /*0002*/ 	.short	(.L_26 - .L_25)
.L_25:
        /*0004*/ 	.word	0x00000082


	//----- nvinfo : EIATTR_KPARAM_INFO
	.align		4
.L_26:
        /*0008*/ 	.byte	0x04, 0x17
        /*000a*/ 	.short	(.L_28 - .L_27)
.L_27:
        /*000c*/ 	.word	0x00000000
        /*0010*/ 	.short	0x0003
        /*0012*/ 	.short	0x0014
        /*0014*/ 	.byte	0x00, 0xf0, 0x11, 0x00


	//----- nvinfo : EIATTR_KPARAM_INFO
	.align		4
.L_28:
        /*0018*/ 	.byte	0x04, 0x17
        /*001a*/ 	.short	(.L_30 - .L_29)
.L_29:
        /*001c*/ 	.word	0x00000000
        /*0020*/ 	.short	0x0002
        /*0022*/ 	.short	0x0010
        /*0024*/ 	.byte	0x00, 0xf0, 0x11, 0x00


	//----- nvinfo : EIATTR_KPARAM_INFO
	.align		4
.L_30:
        /*0028*/ 	.byte	0x04, 0x17
        /*002a*/ 	.short	(.L_32 - .L_31)
.L_31:
        /*002c*/ 	.word	0x00000000
        /*0030*/ 	.short	0x0001
        /*0032*/ 	.short	0x0008
        /*0034*/ 	.byte	0x00, 0xf5, 0x21, 0x00


	//----- nvinfo : EIATTR_KPARAM_INFO
	.align		4
.L_32:
        /*0038*/ 	.byte	0x04, 0x17
        /*003a*/ 	.short	(.L_34 - .L_33)
.L_33:
        /*003c*/ 	.word	0x00000000
        /*0040*/ 	.short	0x0000
        /*0042*/ 	.short	0x0000
        /*0044*/ 	.byte	0x00, 0xf5, 0x21, 0x00


	//----- nvinfo : EIATTR_SPARSE_MMA_MASK
	.align		4
.L_34:
        /*0048*/ 	.byte	0x03, 0x50
        /*004a*/ 	.short	0x0000


	//----- nvinfo : EIATTR_MAXREG_COUNT
	.align		4
        /*004c*/ 	.byte	0x03, 0x1b
        /*004e*/ 	.short	0x00ff


	//----- nvinfo : EIATTR_MERCURY_ISA_VERSION
	.align		4
        /*0050*/ 	.byte	0x03, 0x5f
        /*0052*/ 	.short	0x0101


	//----- nvinfo : EIATTR_VRC_CTA_INIT_COUNT
	.align		4
        /*0054*/ 	.byte	0x02, 0x4a
	.zero		1
	.zero		1


	//----- nvinfo : EIATTR_EXIT_INSTR_OFFSETS
	.align		4
        /*0058*/ 	.byte	0x04, 0x1c
        /*005a*/ 	.short	(.L_36 - .L_35)


	//   ....[0]....
.L_35:
        /*005c*/ 	.word	0x00000010


	//----- nvinfo : EIATTR_CBANK_PARAM_SIZE
	.align		4
.L_36:
        /*0060*/ 	.byte	0x03, 0x19
        /*0062*/ 	.short	0x0018


	//----- nvinfo : EIATTR_PARAM_CBANK
	.align		4
        /*0064*/ 	.byte	0x04, 0x0a
        /*0066*/ 	.short	(.L_38 - .L_37)
	.align		4
.L_37:
        /*0068*/ 	.word	index@(.nv.constant0._Z23conv2dOutputTileAlignedPfS_ii)
        /*006c*/ 	.short	0x0380
        /*006e*/ 	.short	0x0018


	//----- nvinfo : EIATTR_SW_WAR
	.align		4
.L_38:
        /*0070*/ 	.byte	0x04, 0x36
        /*0072*/ 	.short	(.L_40 - .L_39)
.L_39:
        /*0074*/ 	.word	0x00000008
.L_40:


//--------------------- .nv.info._Z22conv2dInputTileAlignedPfS_ii --------------------------
	.section	.nv.info._Z22conv2dInputTileAlignedPfS_ii,"",@"SHT_CUDA_INFO"
	.sectionflags	@""
	.align	4


	//----- nvinfo : EIATTR_CUDA_API_VERSION
	.align		4
        /*0000*/ 	.byte	0x04, 0x37
        /*0002*/ 	.short	(.L_42 - .L_41)
.L_41:
        /*0004*/ 	.word	0x00000082


	//----- nvinfo : EIATTR_KPARAM_INFO
	.align		4
.L_42:
        /*0008*/ 	.byte	0x04, 0x17
        /*000a*/ 	.short	(.L_44 - .L_43)
.L_43:
        /*000c*/ 	.word	0x00000000
        /*0010*/ 	.short	0x0003
        /*0012*/ 	.short	0x0014
        /*0014*/ 	.byte	0x00, 0xf0, 0x11, 0x00


	//----- nvinfo : EIATTR_KPARAM_INFO
	.align		4
.L_44:
        /*0018*/ 	.byte	0x04, 0x17
        /*001a*/ 	.short	(.L_46 - .L_45)
.L_45:
        /*001c*/ 	.word	0x00000000
        /*0020*/ 	.short	0x0002
        /*0022*/ 	.short	0x0010
        /*0024*/ 	.byte	0x00, 0xf0, 0x11, 0x00


	//----- nvinfo : EIATTR_KPARAM_INFO
	.align		4
.L_46:
        /*0028*/ 	.byte	0x04, 0x17
        /*002a*/ 	.short	(.L_48 - .L_47)
.L_47:
        /*002c*/ 	.word	0x00000000
        /*0030*/ 	.short	0x0001
        /*0032*/ 	.short	0x0008
        /*0034*/ 	.byte	0x00, 0xf5, 0x21, 0x00


	//----- nvinfo : EIATTR_KPARAM_INFO
	.align		4
.L_48:
        /*0038*/ 	.byte	0x04, 0x17
        /*003a*/ 	.short	(.L_50 - .L_49)
.L_49:
        /*003c*/ 	.word	0x00000000
        /*0040*/ 	.short	0x0000
        /*0042*/ 	.short	0x0000
        /*0044*/ 	.byte	0x00, 0xf5, 0x21, 0x00


	//----- nvinfo : EIATTR_SPARSE_MMA_MASK
	.align		4
.L_50:
        /*0048*/ 	.byte	0x03, 0x50
        /*004a*/ 	.short	0x0000


	//----- nvinfo : EIATTR_MAXREG_COUNT
	.align		4
        /*004c*/ 	.byte	0x03, 0x1b
        /*004e*/ 	.short	0x00ff


	//----- nvinfo : EIATTR_NUM_BARRIERS
	.align		4
        /*0050*/ 	.byte	0x02, 0x4c
        /*0052*/ 	.byte	0x01
	.zero		1


	//----- nvinfo : EIATTR_MERCURY_ISA_VERSION
	.align		4
        /*0054*/ 	.byte	0x03, 0x5f
        /*0056*/ 	.short	0x0101


	//----- nvinfo : EIATTR_VRC_CTA_INIT_COUNT
	.align		4
        /*0058*/ 	.byte	0x02, 0x4a
	.zero		1
	.zero		1


	//----- nvinfo : EIATTR_EXIT_INSTR_OFFSETS
	.align		4
        /*005c*/ 	.byte	0x04, 0x1c
        /*005e*/ 	.short	(.L_52 - .L_51)


	//   ....[0]....
.L_51:
        /*0060*/ 	.word	0x000001e0


	//   ....[1]....
        /*0064*/ 	.word	0x000005c0


	//----- nvinfo : EIATTR_CBANK_PARAM_SIZE
	.align		4
.L_52:
        /*0068*/ 	.byte	0x03, 0x19
        /*006a*/ 	.short	0x0018


	//----- nvinfo : EIATTR_PARAM_CBANK
	.align		4
        /*006c*/ 	.byte	0x04, 0x0a
        /*006e*/ 	.short	(.L_54 - .L_53)
	.align		4
.L_53:
        /*0070*/ 	.word	index@(.nv.constant0._Z22conv2dInputTileAlignedPfS_ii)
        /*0074*/ 	.short	0x0380
        /*0076*/ 	.short	0x0018


	//----- nvinfo : EIATTR_SW_WAR
	.align		4
.L_54:
        /*0078*/ 	.byte	0x04, 0x36
        /*007a*/ 	.short	(.L_56 - .L_55)
.L_55:
        /*007c*/ 	.word	0x00000008
.L_56:


//--------------------- .nv.info._Z26conv2dConstMemFilterKernelPfS_ii --------------------------
	.section	.nv.info._Z26conv2dConstMemFilterKernelPfS_ii,"",@"SHT_CUDA_INFO"
	.sectionflags	@""
	.align	4


	//----- nvinfo : EIATTR_CUDA_API_VERSION
	.align		4
        /*0000*/ 	.byte	0x04, 0x37
        /*0002*/ 	.short	(.L_58 - .L_57)
.L_57:
        /*0004*/ 	.word	0x00000082


	//----- nvinfo : EIATTR_KPARAM_INFO
	.align		4
.L_58:
        /*0008*/ 	.byte	0x04, 0x17
        /*000a*/ 	.short	(.L_60 - .L_59)
.L_59:
        /*000c*/ 	.word	0x00000000
        /*0010*/ 	.short	0x0003
        /*0012*/ 	.short	0x0014
        /*0014*/ 	.byte	0x00, 0xf0, 0x11, 0x00


	//----- nvinfo : EIATTR_KPARAM_INFO
	.align		4
.L_60:
        /*0018*/ 	.byte	0x04, 0x17
        /*001a*/ 	.short	(.L_62 - .L_61)
.L_61:
        /*001c*/ 	.word	0x00000000
        /*0020*/ 	.short	0x0002
        /*0022*/ 	.short	0x0010
        /*0024*/ 	.byte	0x00, 0xf0, 0x11, 0x00


	//----- nvinfo : EIATTR_KPARAM_INFO
	.align		4
.L_62:
        /*0028*/ 	.byte	0x04, 0x17
        /*002a*/ 	.short	(.L_64 - .L_63)
.L_63:
        /*002c*/ 	.word	0x00000000
        /*0030*/ 	.short	0x0001
        /*0032*/ 	.short	0x0008
        /*0034*/ 	.byte	0x00, 0xf5, 0x21, 0x00


	//----- nvinfo : EIATTR_KPARAM_INFO
	.align		4
.L_64:
        /*0038*/ 	.byte	0x04, 0x17
        /*003a*/ 	.short	(.L_66 - .L_65)
.L_65:
        /*003c*/ 	.word	0x00000000
        /*0040*/ 	.short	0x0000
        /*0042*/ 	.short	0x0000
        /*0044*/ 	.byte	0x00, 0xf5, 0x21, 0x00


	//----- nvinfo : EIATTR_SPARSE_MMA_MASK
	.align		4
.L_66:
        /*0048*/ 	.byte	0x03, 0x50
        /*004a*/ 	.short	0x0000


	//----- nvinfo : EIATTR_MAXREG_COUNT
	.align		4
        /*004c*/ 	.byte	0x03, 0x1b
        /*004e*/ 	.short	0x00ff


	//----- nvinfo : EIATTR_MERCURY_ISA_VERSION
	.align		4
        /*0050*/ 	.byte	0x03, 0x5f
        /*0052*/ 	.short	0x0101


	//----- nvinfo : EIATTR_VRC_CTA_INIT_COUNT
	.align		4
        /*0054*/ 	.byte	0x02, 0x4a
	.zero		1
	.zero		1


	//----- nvinfo : EIATTR_EXIT_INSTR_OFFSETS
	.align		4
        /*0058*/ 	.byte	0x04, 0x1c
        /*005a*/ 	.short	(.L_68 - .L_67)


	//   ....[0]....
.L_67:
        /*005c*/ 	.word	0x00000b30


	//----- nvinfo : EIATTR_CBANK_PARAM_SIZE
	.align		4
.L_68:
        /*0060*/ 	.byte	0x03, 0x19
        /*0062*/ 	.short	0x0018


	//----- nvinfo : EIATTR_PARAM_CBANK
	.align		4
        /*0064*/ 	.byte	0x04, 0x0a
        /*0066*/ 	.short	(.L_70 - .L_69)
	.align		4
.L_69:
        /*0068*/ 	.word	index@(.nv.constant0._Z26conv2dConstMemFilterKernelPfS_ii)
        /*006c*/ 	.short	0x0380
        /*006e*/ 	.short	0x0018


	//----- nvinfo : EIATTR_SW_WAR
	.align		4
.L_70:
        /*0070*/ 	.byte	0x04, 0x36
        /*0072*/ 	.short	(.L_72 - .L_71)
.L_71:
        /*0074*/ 	.word	0x00000008
.L_72:


//--------------------- .nv.info._Z17conv2dBasicKernelPfS_S_iii --------------------------
	.section	.nv.info._Z17conv2dBasicKernelPfS_S_iii,"",@"SHT_CUDA_INFO"
	.sectionflags	@""
	.align	4


	//----- nvinfo : EIATTR_CUDA_API_VERSION
	.align		4
        /*0000*/ 	.byte	0x04, 0x37
        /*0002*/ 	.short	(.L_74 - .L_73)
.L_73:
        /*0004*/ 	.word	0x00000082


	//----- nvinfo : EIATTR_KPARAM_INFO
	.align		4
.L_74:
        /*0008*/ 	.byte	0x04, 0x17
        /*000a*/ 	.short	(.L_76 - .L_75)
.L_75:
        /*000c*/ 	.word	0x00000000
        /*0010*/ 	.short	0x0005
        /*0012*/ 	.short	0x0020
        /*0014*/ 	.byte	0x00, 0xf0, 0x11, 0x00


	//----- nvinfo : EIATTR_KPARAM_INFO
	.align		4
.L_76:
        /*0018*/ 	.byte	0x04, 0x17
        /*001a*/ 	.short	(.L_78 - .L_77)
.L_77:
        /*001c*/ 	.word	0x00000000
        /*0020*/ 	.short	0x0004
        /*0022*/ 	.short	0x001c
        /*0024*/ 	.byte	0x00, 0xf0, 0x11, 0x00


	//----- nvinfo : EIATTR_KPARAM_INFO
	.align		4
.L_78:
        /*0028*/ 	.byte	0x04, 0x17
        /*002a*/ 	.short	(.L_80 - .L_79)
.L_79:
        /*002c*/ 	.word	0x00000000
        /*0030*/ 	.short	0x0003
        /*0032*/ 	.short	0x0018
        /*0034*/ 	.byte	0x00, 0xf0, 0x11, 0x00


	//----- nvinfo : EIATTR_KPARAM_INFO
	.align		4
.L_80:
        /*0038*/ 	.byte	0x04, 0x17
        /*003a*/ 	.short	(.L_82 - .L_81)
.L_81:
        /*003c*/ 	.word	0x00000000
        /*0040*/ 	.short	0x0002
        /*0042*/ 	.short	0x0010
        /*0044*/ 	.byte	0x00, 0xf5, 0x21, 0x00


	//----- nvinfo : EIATTR_KPARAM_INFO
	.align		4
.L_82:
        /*0048*/ 	.byte	0x04, 0x17
        /*004a*/ 	.short	(.L_84 - .L_83)
.L_83:
        /*004c*/ 	.word	0x00000000
        /*0050*/ 	.short	0x0001
        /*0052*/ 	.short	0x0008
        /*0054*/ 	.byte	0x00, 0xf5, 0x21, 0x00


	//----- nvinfo : EIATTR_KPARAM_INFO
	.align		4
.L_84:
        /*0058*/ 	.byte	0x04, 0x17
        /*005a*/ 	.short	(.L_86 - .L_85)
.L_85:
        /*005c*/ 	.word	0x00000000
        /*0060*/ 	.short	0x0000
        /*0062*/ 	.short	0x0000
        /*0064*/ 	.byte	0x00, 0xf5, 0x21, 0x00


	//----- nvinfo : EIATTR_SPARSE_MMA_MASK
	.align		4
.L_86:
        /*0068*/ 	.byte	0x03, 0x50
        /*006a*/ 	.short	0x0000


	//----- nvinfo : EIATTR_MAXREG_COUNT
	.align		4
        /*006c*/ 	.byte	0x03, 0x1b
        /*006e*/ 	.short	0x00ff


	//----- nvinfo : EIATTR_MERCURY_ISA_VERSION
	.align		4
        /*0070*/ 	.byte	0x03, 0x5f
        /*0072*/ 	.short	0x0101


	//----- nvinfo : EIATTR_VRC_CTA_INIT_COUNT
	.align		4
        /*0074*/ 	.byte	0x02, 0x4a
	.zero		1
	.zero		1


	//----- nvinfo : EIATTR_EXIT_INSTR_OFFSETS
	.align		4
        /*0078*/ 	.byte	0x04, 0x1c
        /*007a*/ 	.short	(.L_88 - .L_87)


	//   ....[0]....
.L_87:
        /*007c*/ 	.word	0x00000ec0


	//----- nvinfo : EIATTR_CRS_STACK_SIZE
	.align		4
.L_88:
        /*0080*/ 	.byte	0x04, 0x1e
        /*0082*/ 	.short	(.L_90 - .L_89)
.L_89:
        /*0084*/ 	.word	0x00000000


	//----- nvinfo : EIATTR_CBANK_PARAM_SIZE
	.align		4
.L_90:
        /*0088*/ 	.byte	0x03, 0x19
        /*008a*/ 	.short	0x0024


	//----- nvinfo : EIATTR_PARAM_CBANK
	.align		4
        /*008c*/ 	.byte	0x04, 0x0a
        /*008e*/ 	.short	(.L_92 - .L_91)
	.align		4
.L_91:
        /*0090*/ 	.word	index@(.nv.constant0._Z17conv2dBasicKernelPfS_S_iii)
        /*0094*/ 	.short	0x0380
        /*0096*/ 	.short	0x0024


	//----- nvinfo : EIATTR_SW_WAR
	.align		4
.L_92:
        /*0098*/ 	.byte	0x04, 0x36
        /*009a*/ 	.short	(.L_94 - .L_93)
.L_93:
        /*009c*/ 	.word	0x00000008
.L_94:


//--------------------- .nv.callgraph             --------------------------
	.section	.nv.callgraph,"",@"SHT_CUDA_CALLGRAPH"
	.align	4
	.sectionentsize	8
	.align		4
        /*0000*/ 	.word	0x00000000
	.align		4
        /*0004*/ 	.word	0xffffffff
	.align		4
        /*0008*/ 	.word	0x00000000
	.align		4
        /*000c*/ 	.word	0xfffffffe
	.align		4
        /*0010*/ 	.word	0x00000000
	.align		4
        /*0014*/ 	.word	0xfffffffd
	.align		4
        /*0018*/ 	.word	0x00000000
	.align		4
        /*001c*/ 	.word	0xfffffffc


//--------------------- .nv.constant3             --------------------------
	.section	.nv.constant3,"a",@progbits
	.align	4
.nv.constant3:
	.type		FILTER,@object
	.size		FILTER,(.L_0 - FILTER)
FILTER:
	.zero		100
.L_0:


//--------------------- .text._Z23conv2dOutputTileAlignedPfS_ii --------------------------
	.section	.text._Z23conv2dOutputTileAlignedPfS_ii,"ax",@progbits
	.align	128
        .global         _Z23conv2dOutputTileAlignedPfS_ii
        .type           _Z23conv2dOutputTileAlignedPfS_ii,@function
        .size           _Z23conv2dOutputTileAlignedPfS_ii,(.L_x_12 - _Z23conv2dOutputTileAlignedPfS_ii)
        .other          _Z23conv2dOutputTileAlignedPfS_ii,@"STO_CUDA_ENTRY STV_DEFAULT"
_Z23conv2dOutputTileAlignedPfS_ii:
.text._Z23conv2dOutputTileAlignedPfS_ii:
[----:B------:R-:W-:Y:S01]  /*0000*/  LDC R1, c[0x0][0x37c] ;  /* 0x0000df00ff017b82 */ /* 0x000fe20000000800 */
[----:B------:R-:W-:Y:S05]  /*0010*/  EXIT ;  /* 0x000000000000794d */ /* 0x000fea0003800000 */
.L_x_0:
[----:B------:R-:W-:-:S00]  /*0020*/  BRA `(.L_x_0) ;  /* 0xfffffffc00fc7947 */ /* 0x000fc0000383ffff */
[----:B------:R-:W-:-:S00]  /*0030*/  NOP ;  /* 0x0000000000007918 */ /* 0x000fc00000000000 */
        /* <DEDUP_REMOVED lines=12> */
.L_x_12:


//--------------------- .text._Z22conv2dInputTileAlignedPfS_ii --------------------------
	.section	.text._Z22conv2dInputTileAlignedPfS_ii,"ax",@progbits
	.align	128
        .global         _Z22conv2dInputTileAlignedPfS_ii
        .type           _Z22conv2dInputTileAlignedPfS_ii,@function
        .size           _Z22conv2dInputTileAlignedPfS_ii,(.L_x_13 - _Z22conv2dInputTileAlignedPfS_ii)
        .other          _Z22conv2dInputTileAlignedPfS_ii,@"STO_CUDA_ENTRY STV_DEFAULT"
_Z22conv2dInputTileAlignedPfS_ii:
.text._Z22conv2dInputTileAlignedPfS_ii:
[----:B------:R-:W-:Y:S01]  /*0000*/  LDC R1, c[0x0][0x37c] ;  /* 0x0000df00ff017b82 */ /* 0x000fe20000000800 */
[----:B------:R-:W0:Y:S01]  /*0010*/  S2R R0, SR_CTAID.Y ;  /* 0x0000000000007919 */ /* 0x000e220000002600 */
[----:B------:R-:W1:Y:S01]  /*0020*/  LDCU.64 UR8, c[0x0][0x390] ;  /* 0x00007200ff0877ac */ /* 0x000e620008000a00 */
[----:B------:R-:W0:Y:S01]  /*0030*/  S2R R9, SR_TID.Y ;  /* 0x0000000000097919 */ /* 0x000e220000002200 */
[----:B------:R-:W2:Y:S01]  /*0040*/  LDCU.64 UR6, c[0x0][0x358] ;  /* 0x00006b00ff0677ac */ /* 0x000ea20008000a00 */
[----:B------:R-:W3:Y:S01]  /*0050*/  S2R R8, SR_TID.X ;  /* 0x0000000000087919 */ /* 0x000ee20000002100 */
[----:B------:R-:W4:Y:S01]  /*0060*/  S2R R5, SR_CTAID.X ;  /* 0x0000000000057919 */ /* 0x000f220000002500 */
[----:B0-----:R-:W-:-:S04]  /*0070*/  LEA R0, R0, R9, 0x2 ;  /* 0x0000000900007211 */ /* 0x001fc800078e10ff */
[----:B------:R-:W-:Y:S02]  /*0080*/  IADD3 R3, PT, PT, R0, -0x2, RZ ;  /* 0xfffffffe00037810 */ /* 0x000fe40007ffe0ff */
[----:B---3--:R-:W-:Y:S02]  /*0090*/  IADD3 R4, PT, PT, R8, -0x2, RZ ;  /* 0xfffffffe08047810 */ /* 0x008fe40007ffe0ff */
[----:B-1----:R-:W-:Y:S02]  /*00a0*/  ISETP.GE.AND P0, PT, R3, UR8, PT ;  /* 0x0000000803007c0c */ /* 0x002fe4000bf06270 */
[----:B----4-:R-:W-:Y:S02]  /*00b0*/  LEA R2, R5, R4, 0x2 ;  /* 0x0000000405027211 */ /* 0x010fe400078e10ff */
[----:B------:R-:W-:-:S04]  /*00c0*/  ISETP.GT.U32.AND P0, PT, R0, 0x1, !P0 ;  /* 0x000000010000780c */ /* 0x000fc80004704070 */
[----:B------:R-:W-:-:S04]  /*00d0*/  ISETP.GT.AND P0, PT, R2, -0x1, P0 ;  /* 0xffffffff0200780c */ /* 0x000fc80000704270 */
[----:B------:R-:W-:-:S13]  /*00e0*/  ISETP.LT.AND P0, PT, R2, UR9, P0 ;  /* 0x0000000902007c0c */ /* 0x000fda0008701270 */
[----:B------:R-:W0:Y:S01]  /*00f0*/  @P0 LDC.64 R6, c[0x0][0x380] ;  /* 0x0000e000ff060b82 */ /* 0x000e220000000a00 */
[----:B------:R-:W-:-:S04]  /*0100*/  @P0 IMAD R5, R3, UR9, R2 ;  /* 0x0000000903050c24 */ /* 0x000fc8000f8e0202 */
[----:B0-----:R-:W-:-:S06]  /*0110*/  @P0 IMAD.WIDE R6, R5, 0x4, R6 ;  /* 0x0000000405060825 */ /* 0x001fcc00078e0206 */
[----:B--2---:R-:W2:Y:S01]  /*0120*/  @P0 LDG.E R7, desc[UR6][R6.64] ;  /* 0x0000000606070981 */ /* 0x004ea2000c1e1900 */
[----:B------:R-:W0:Y:S01]  /*0130*/  S2UR UR5, SR_CgaCtaId ;  /* 0x00000000000579c3 */ /* 0x000e220000008800 */
[----:B------:R-:W-:Y:S01]  /*0140*/  IADD3 R5, PT, PT, R9, -0x2, RZ ;  /* 0xfffffffe09057810 */ /* 0x000fe20007ffe0ff */
[----:B------:R-:W-:-:S03]  /*0150*/  UMOV UR4, 0x400 ;  /* 0x0000040000047882 */ /* 0x000fc60000000000 */
[----:B------:R-:W-:Y:S02]  /*0160*/  LOP3.LUT R5, R5, R4, RZ, 0xfc, !PT ;  /* 0x0000000405057212 */ /* 0x000fe400078efcff */
[----:B------:R-:W-:Y:S02]  /*0170*/  LEA R4, R9, R8, 0x3 ;  /* 0x0000000809047211 */ /* 0x000fe400078e18ff */
[----:B------:R-:W-:Y:S01]  /*0180*/  ISETP.GT.U32.OR P1, PT, R5, 0x3, !P0 ;  /* 0x000000030500780c */ /* 0x000fe20004724470 */
[----:B0-----:R-:W-:-:S06]  /*0190*/  ULEA UR4, UR5, UR4, 0x18 ;  /* 0x0000000405047291 */ /* 0x001fcc000f8ec0ff */
[----:B------:R-:W-:-:S05]  /*01a0*/  LEA R4, R4, UR4, 0x2 ;  /* 0x0000000404047c11 */ /* 0x000fca000f8e10ff */
[----:B--2---:R0:W-:Y:S04]  /*01b0*/  @P0 STS [R4], R7 ;  /* 0x0000000704000388 */ /* 0x0041e80000000800 */
[----:B------:R0:W-:Y:S01]  /*01c0*/  @!P0 STS [R4], RZ ;  /* 0x000000ff04008388 */ /* 0x0001e20000000800 */
[----:B------:R-:W-:Y:S06]  /*01d0*/  BAR.SYNC.DEFER_BLOCKING 0x0 ;  /* 0x0000000000007b1d */ /* 0x000fec0000010000 */
[----:B------:R-:W-:Y:S05]  /*01e0*/  @P1 EXIT ;  /* 0x000000000000194d */ /* 0x000fea0003800000 */
[----:B------:R-:W1:Y:S01]  /*01f0*/  LDS R0, [R4+-0x48] ;  /* 0xffffb80004007984 */ /* 0x000e620000000800 */
[----:B------:R-:W1:Y:S01]  /*0200*/  LDCU.128 UR12, c[0x3][URZ] ;  /* 0x00c00000ff0c77ac */ /* 0x000e620008000c00 */
[----:B------:R-:W-:Y:S02]  /*0210*/  IMAD R3, R3, UR9, R2 ;  /* 0x0000000903037c24 */ /* 0x000fe4000f8e0202 */
[----:B0-----:R-:W0:Y:S01]  /*0220*/  LDS R7, [R4+-0x44] ;  /* 0xffffbc0004077984 */ /* 0x001e220000000800 */
[----:B------:R-:W2:Y:S03]  /*0230*/  LDCU.128 UR16, c[0x3][0x10] ;  /* 0x00c00200ff1077ac */ /* 0x000ea60008000c00 */
[----:B------:R-:W3:Y:S01]  /*0240*/  LDS R8, [R4+-0x40] ;  /* 0xffffc00004087984 */ /* 0x000ee20000000800 */
[----:B------:R-:W4:Y:S03]  /*0250*/  LDCU UR4, c[0x3][0x60] ;  /* 0x00c00c00ff0477ac */ /* 0x000f260008000800 */
[----:B------:R-:W5:Y:S04]  /*0260*/  LDS R9, [R4+-0x3c] ;  /* 0xffffc40004097984 */ /* 0x000f680000000800 */
[----:B------:R-:W2:Y:S04]  /*0270*/  LDS R10, [R4+-0x38] ;  /* 0xffffc800040a7984 */ /* 0x000ea80000000800 */
[----:B------:R-:W4:Y:S04]  /*0280*/  LDS R11, [R4+-0x28] ;  /* 0xffffd800040b7984 */ /* 0x000f280000000800 */
[----:B------:R-:W4:Y:S04]  /*0290*/  LDS R12, [R4+-0x24] ;  /* 0xffffdc00040c7984 */ /* 0x000f280000000800 */
[----:B------:R-:W4:Y:S04]  /*02a0*/  LDS R14, [R4+-0x20] ;  /* 0xffffe000040e7984 */ /* 0x000f280000000800 */
[----:B------:R-:W4:Y:S04]  /*02b0*/  LDS R16, [R4+-0x1c] ;  /* 0xffffe40004107984 */ /* 0x000f280000000800 */
[----:B------:R-:W4:Y:S01]  /*02c0*/  LDS R5, [R4+-0x18] ;  /* 0xffffe80004057984 */ /* 0x000f220000000800 */
[----:B-1----:R-:W-:-:S03]  /*02d0*/  FFMA R6, R0, UR12, RZ ;  /* 0x0000000c00067c23 */ /* 0x002fc600080000ff */
[----:B------:R-:W-:Y:S01]  /*02e0*/  LDS R13, [R4+0x20] ;  /* 0x00002000040d7984 */ /* 0x000fe20000000800 */
[----:B0-----:R-:W-:-:S03]  /*02f0*/  FFMA R7, R7, UR13, R6 ;  /* 0x0000000d07077c23 */ /* 0x001fc60008000006 */
[----:B------:R-:W0:Y:S01]  /*0300*/  LDS R0, [R4+-0x8] ;  /* 0xfffff80004007984 */ /* 0x000e220000000800 */
[----:B---3--:R-:W-:-:S03]  /*0310*/  FFMA R8, R8, UR14, R7 ;  /* 0x0000000e08087c23 */ /* 0x008fc60008000007 */
[----:B------:R-:W1:Y:S01]  /*0320*/  LDS R6, [R4+-0x4] ;  /* 0xfffffc0004067984 */ /* 0x000e620000000800 */
[----:B-----5:R-:W-:-:S03]  /*0330*/  FFMA R9, R9, UR15, R8 ;  /* 0x0000000f09097c23 */ /* 0x020fc60008000008 */
[----:B------:R-:W3:Y:S01]  /*0340*/  LDS R7, [R4] ;  /* 0x0000000004077984 */ /* 0x000ee20000000800 */
[----:B------:R-:W5:Y:S01]  /*0350*/  LDCU.128 UR12, c[0x3][0x20] ;  /* 0x00c00400ff0c77ac */ /* 0x000f620008000c00 */
[----:B--2---:R-:W-:Y:S02]  /*0360*/  FFMA R10, R10, UR16, R9 ;  /* 0x000000100a0a7c23 */ /* 0x004fe40008000009 */
[----:B------:R-:W2:Y:S02]  /*0370*/  LDS R8, [R4+0x4] ;  /* 0x0000040004087984 */ /* 0x000ea40000000800 */
[----:B----4-:R-:W-:Y:S02]  /*0380*/  FFMA R11, R11, UR17, R10 ;  /* 0x000000110b0b7c23 */ /* 0x010fe4000800000a */
[----:B------:R-:W4:Y:S02]  /*0390*/  LDS R9, [R4+0x8] ;  /* 0x0000080004097984 */ /* 0x000f240000000800 */
[----:B------:R-:W-:-:S02]  /*03a0*/  FFMA R11, R12, UR18, R11 ;  /* 0x000000120c0b7c23 */ /* 0x000fc4000800000b */
[----:B------:R-:W4:Y:S02]  /*03b0*/  LDS R10, [R4+0x18] ;  /* 0x00001800040a7984 */ /* 0x000f240000000800 */
[----:B------:R-:W-:Y:S02]  /*03c0*/  FFMA R11, R14, UR19, R11 ;  /* 0x000000130e0b7c23 */ /* 0x000fe4000800000b */
[----:B------:R-:W4:Y:S01]  /*03d0*/  LDS R12, [R4+0x1c] ;  /* 0x00001c00040c7984 */ /* 0x000f220000000800 */
[----:B------:R-:W3:Y:S01]  /*03e0*/  LDCU.128 UR16, c[0x3][0x30] ;  /* 0x00c00600ff1077ac */ /* 0x000ee20008000c00 */
[----:B-----5:R-:W-:Y:S02]  /*03f0*/  FFMA R16, R16, UR12, R11 ;  /* 0x0000000c10107c23 */ /* 0x020fe4000800000b */
[----:B------:R-:W-:Y:S02]  /*0400*/  LDS R17, [R4+0x40] ;  /* 0x0000400004117984 */ /* 0x000fe40000000800 */
[----:B------:R-:W-:-:S02]  /*0410*/  FFMA R15, R5, UR13, R16 ;  /* 0x0000000d050f7c23 */ /* 0x000fc40008000010 */
[----:B------:R-:W5:Y:S04]  /*0420*/  LDS R11, [R4+0x24] ;  /* 0x00002400040b7984 */ /* 0x000f680000000800 */
[----:B------:R-:W5:Y:S01]  /*0430*/  LDS R5, [R4+0x28] ;  /* 0x0000280004057984 */ /* 0x000f620000000800 */
[----:B0-----:R-:W-:-:S03]  /*0440*/  FFMA R15, R0, UR14, R15 ;  /* 0x0000000e000f7c23 */ /* 0x001fc6000800000f */
[----:B------:R-:W-:Y:S01]  /*0450*/  LDS R19, [R4+0x44] ;  /* 0x0000440004137984 */ /* 0x000fe20000000800 */
[----:B-1----:R-:W-:-:S03]  /*0460*/  FFMA R6, R6, UR15, R15 ;  /* 0x0000000f06067c23 */ /* 0x002fc6000800000f */
[----:B------:R-:W0:Y:S01]  /*0470*/  LDS R0, [R4+0x38] ;  /* 0x0000380004007984 */ /* 0x000e220000000800 */
[----:B------:R-:W1:Y:S01]  /*0480*/  LDCU.128 UR12, c[0x3][0x40] ;  /* 0x00c00800ff0c77ac */ /* 0x000e620008000c00 */
[----:B---3--:R-:W-:Y:S02]  /*0490*/  FFMA R7, R7, UR16, R6 ;  /* 0x0000001007077c23 */ /* 0x008fe40008000006 */
[----:B------:R-:W3:Y:S02]  /*04a0*/  LDS R15, [R4+0x3c] ;  /* 0x00003c00040f7984 */ /* 0x000ee40000000800 */
[----:B--2---:R-:W-:Y:S02]  /*04b0*/  FFMA R8, R8, UR17, R7 ;  /* 0x0000001108087c23 */ /* 0x004fe40008000007 */
[----:B------:R-:W2:Y:S01]  /*04c0*/  LDS R21, [R4+0x48] ;  /* 0x0000480004157984 */ /* 0x000ea20000000800 */
[----:B------:R-:W0:Y:S01]  /*04d0*/  LDC.64 R6, c[0x0][0x388] ;  /* 0x0000e200ff067b82 */ /* 0x000e220000000a00 */
[----:B----4-:R-:W-:-:S04]  /*04e0*/  FFMA R9, R9, UR18, R8 ;  /* 0x0000001209097c23 */ /* 0x010fc80008000008 */
[----:B------:R-:W-:Y:S01]  /*04f0*/  FFMA R9, R10, UR19, R9 ;  /* 0x000000130a097c23 */ /* 0x000fe20008000009 */
[----:B------:R-:W4:Y:S03]  /*0500*/  LDCU.128 UR16, c[0x3][0x50] ;  /* 0x00c00a00ff1077ac */ /* 0x000f260008000c00 */
[----:B-1----:R-:W-:-:S04]  /*0510*/  FFMA R12, R12, UR12, R9 ;  /* 0x0000000c0c0c7c23 */ /* 0x002fc80008000009 */
[----:B------:R-:W-:-:S04]  /*0520*/  FFMA R12, R13, UR13, R12 ;  /* 0x0000000d0d0c7c23 */ /* 0x000fc8000800000c */
[----:B-----5:R-:W-:-:S04]  /*0530*/  FFMA R12, R11, UR14, R12 ;  /* 0x0000000e0b0c7c23 */ /* 0x020fc8000800000c */
[----:B------:R-:W-:Y:S01]  /*0540*/  FFMA R5, R5, UR15, R12 ;  /* 0x0000000f05057c23 */ /* 0x000fe2000800000c */
[----:B0-----:R-:W-:-:S04]  /*0550*/  IMAD.WIDE R6, R3, 0x4, R6 ;  /* 0x0000000403067825 */ /* 0x001fc800078e0206 */
[----:B----4-:R-:W-:-:S04]  /*0560*/  FFMA R0, R0, UR16, R5 ;  /* 0x0000001000007c23 */ /* 0x010fc80008000005 */
[----:B---3--:R-:W-:-:S04]  /*0570*/  FFMA R0, R15, UR17, R0 ;  /* 0x000000110f007c23 */ /* 0x008fc80008000000 */
[----:B------:R-:W-:-:S04]  /*0580*/  FFMA R0, R17, UR18, R0 ;  /* 0x0000001211007c23 */ /* 0x000fc80008000000 */
[----:B------:R-:W-:-:S04]  /*0590*/  FFMA R0, R19, UR19, R0 ;  /* 0x0000001313007c23 */ /* 0x000fc80008000000 */
[----:B--2---:R-:W-:-:S05]  /*05a0*/  FFMA R21, R21, UR4, R0 ;  /* 0x0000000415157c23 */ /* 0x004fca0008000000 */
[----:B------:R-:W-:Y:S01]  /*05b0*/  STG.E desc[UR6][R6.64], R21 ;  /* 0x0000001506007986 */ /* 0x000fe2000c101906 */
[----:B------:R-:W-:Y:S05]  /*05c0*/  EXIT ;  /* 0x000000000000794d */ /* 0x000fea0003800000 */
.L_x_1:
        /* <DEDUP_REMOVED lines=11> */
.L_x_13:


//--------------------- .text._Z26conv2dConstMemFilterKernelPfS_ii --------------------------
	.section	.text._Z26conv2dConstMemFilterKernelPfS_ii,"ax",@progbits
	.align	128
        .global         _Z26conv2dConstMemFilterKernelPfS_ii
        .type           _Z26conv2dConstMemFilterKernelPfS_ii,@function
        .size           _Z26conv2dConstMemFilterKernelPfS_ii,(.L_x_14 - _Z26conv2dConstMemFilterKernelPfS_ii)
        .other          _Z26conv2dConstMemFilterKernelPfS_ii,@"STO_CUDA_ENTRY STV_DEFAULT"
_Z26conv2dConstMemFilterKernelPfS_ii:
.text._Z26conv2dConstMemFilterKernelPfS_ii:
[----:B------:R-:W-:Y:S01]  /*0000*/  LDC R1, c[0x0][0x37c] ;  /* 0x0000df00ff017b82 */ /* 0x000fe20000000800 */
[----:B------:R-:W0:Y:S07]  /*0010*/  S2R R0, SR_TID.Y ;  /* 0x0000000000007919 */ /* 0x000e2e0000002200 */
[----:B------:R-:W0:Y:S01]  /*0020*/  S2UR UR4, SR_CTAID.Y ;  /* 0x00000000000479c3 */ /* 0x000e220000002600 */
[----:B------:R-:W1:Y:S01]  /*0030*/  LDCU.64 UR6, c[0x0][0x390] ;  /* 0x00007200ff0677ac */ /* 0x000e620008000a00 */
[----:B------:R-:W2:Y:S01]  /*0040*/  S2R R2, SR_TID.X ;  /* 0x0000000000027919 */ /* 0x000ea20000002100 */
[----:B------:R-:W3:Y:S05]  /*0050*/  LDCU.64 UR8, c[0x0][0x380] ;  /* 0x00007000ff0877ac */ /* 0x000eea0008000a00 */
[----:B------:R-:W0:Y:S08]  /*0060*/  LDC R5, c[0x0][0x364] ;  /* 0x0000d900ff057b82 */ /* 0x000e300000000800 */
[----:B------:R-:W2:Y:S08]  /*0070*/  S2UR UR5, SR_CTAID.X ;  /* 0x00000000000579c3 */ /* 0x000eb00000002500 */
[----:B------:R-:W2:Y:S01]  /*0080*/  LDC R3, c[0x0][0x360] ;  /* 0x0000d800ff037b82 */ /* 0x000ea20000000800 */
[----:B0-----:R-:W-:-:S04]  /*0090*/  IMAD R5, R5, UR4, R0 ;  /* 0x0000000405057c24 */ /* 0x001fc8000f8e0200 */
[----:B------:R-:W-:-:S04]  /*00a0*/  VIADD R0, R5, 0xfffffffe ;  /* 0xfffffffe05007836 */ /* 0x000fc80000000000 */
[C---:B-1----:R-:W-:Y:S01]  /*00b0*/  IMAD R10, R0.reuse, UR7, RZ ;  /* 0x00000007000a7c24 */ /* 0x042fe2000f8e02ff */
[----:B------:R-:W-:-:S04]  /*00c0*/  ISETP.GE.AND P4, PT, R0, UR6, PT ;  /* 0x0000000600007c0c */ /* 0x000fc8000bf86270 */
[----:B------:R-:W-:Y:S01]  /*00d0*/  ISETP.GT.U32.AND P4, PT, R5, 0x1, !P4 ;  /* 0x000000010500780c */ /* 0x000fe20006784070 */
[----:B--2---:R-:W-:Y:S01]  /*00e0*/  IMAD R3, R3, UR5, R2 ;  /* 0x0000000503037c24 */ /* 0x004fe2000f8e0202 */
[----:B------:R-:W0:Y:S03]  /*00f0*/  LDCU.64 UR4, c[0x0][0x358] ;  /* 0x00006b00ff0477ac */ /* 0x000e260008000a00 */
[C---:B------:R-:W-:Y:S01]  /*0100*/  VIADD R2, R3.reuse, 0xfffffffe ;  /* 0xfffffffe03027836 */ /* 0x040fe20000000000 */
[C---:B------:R-:W-:Y:S02]  /*0110*/  ISETP.GE.AND P1, PT, R3.reuse, UR7, PT ;  /* 0x0000000703007c0c */ /* 0x040fe4000bf26270 */
[----:B------:R-:W-:Y:S02]  /*0120*/  SHF.R.S32.HI R4, RZ, 0x1f, R3 ;  /* 0x0000001fff047819 */ /* 0x000fe40000011403 */
[----:B------:R-:W-:-:S02]  /*0130*/  ISETP.GT.AND P1, PT, R3, -0x1, !P1 ;  /* 0xffffffff0300780c */ /* 0x000fc40004f24270 */
[----:B------:R-:W-:Y:S02]  /*0140*/  ISETP.GE.AND P3, PT, R2, UR7, PT ;  /* 0x0000000702007c0c */ /* 0x000fe4000bf66270 */
[----:B------:R-:W-:Y:S02]  /*0150*/  PLOP3.LUT P6, PT, P4, P1, PT, 0x80, 0x8 ;  /* 0x000000000008781c */ /* 0x000fe400027c3070 */
[C---:B------:R-:W-:Y:S02]  /*0160*/  IADD3 R0, P0, PT, R3.reuse, R10, RZ ;  /* 0x0000000a03007210 */ /* 0x040fe40007f1e0ff */
[C---:B------:R-:W-:Y:S02]  /*0170*/  ISETP.GT.AND P3, PT, R3.reuse, 0x1, !P3 ;  /* 0x000000010300780c */ /* 0x040fe40005f64270 */
[----:B------:R-:W-:Y:S02]  /*0180*/  ISETP.GT.AND P5, PT, R3, UR7, PT ;  /* 0x0000000703007c0c */ /* 0x000fe4000bfa4270 */
[----:B------:R-:W-:-:S02]  /*0190*/  LEA.HI.X.SX32 R7, R10, R4, 0x1, P0 ;  /* 0x000000040a077211 */ /* 0x000fc400000f0eff */
[C---:B---3--:R-:W-:Y:S02]  /*01a0*/  LEA R6, P0, R0.reuse, UR8, 0x2 ;  /* 0x0000000800067c11 */ /* 0x048fe4000f8010ff */
[----:B------:R-:W-:Y:S01]  /*01b0*/  PLOP3.LUT P2, PT, P4, P3, PT, 0x80, 0x8 ;  /* 0x000000000008781c */ /* 0x000fe20002747070 */
[----:B------:R-:W1:Y:S01]  /*01c0*/  @P6 LDC.64 R8, c[0x0][0x380] ;  /* 0x0000e000ff086b82 */ /* 0x000e620000000a00 */
[C---:B------:R-:W-:Y:S01]  /*01d0*/  ISETP.GT.AND P5, PT, R3.reuse, RZ, !P5 ;  /* 0x000000ff0300720c */ /* 0x040fe20006fa4270 */
[----:B------:R-:W-:Y:S01]  /*01e0*/  @P6 IMAD.IADD R13, R3, 0x1, R10 ;  /* 0x00000001030d6824 */ /* 0x000fe200078e020a */
[----:B------:R-:W-:Y:S02]  /*01f0*/  LEA.HI.X R7, R0, UR9, R7, 0x2, P0 ;  /* 0x0000000900077c11 */ /* 0x000fe400080f1407 */
[----:B------:R-:W-:-:S03]  /*0200*/  PLOP3.LUT P0, PT, P4, P5, PT, 0x80, 0x8 ;  /* 0x000000000008781c */ /* 0x000fc6000270b070 */
[----:B------:R-:W2:Y:S04]  /*0210*/  @P6 LDC R15, c[0x3][0x8] ;  /* 0x00c00200ff0f6b82 */ /* 0x000ea80000000800 */
[----:B0-----:R-:W3:Y:S06]  /*0220*/  @P2 LDG.E R0, desc[UR4][R6.64+-0x8] ;  /* 0xfffff80406002981 */ /* 0x001eec000c1e1900 */
[----:B------:R-:W4:Y:S01]  /*0230*/  @P0 LDG.E R11, desc[UR4][R6.64+-0x4] ;  /* 0xfffffc04060b0981 */ /* 0x000f22000c1e1900 */
[----:B------:R-:W4:Y:S01]  /*0240*/  @P0 LDC R14, c[0x3][0x4] ;  /* 0x00c00100ff0e0b82 */ /* 0x000f220000000800 */
[----:B-1----:R-:W-:-:S07]  /*0250*/  @P6 IMAD.WIDE R8, R13, 0x4, R8 ;  /* 0x000000040d086825 */ /* 0x002fce00078e0208 */
[----:B------:R-:W3:Y:S01]  /*0260*/  @P2 LDC R13, c[0x3][RZ] ;  /* 0x00c00000ff0d2b82 */ /* 0x000ee20000000800 */
[----:B------:R-:W2:Y:S01]  /*0270*/  @P6 LDG.E R9, desc[UR4][R8.64] ;  /* 0x0000000408096981 */ /* 0x000ea2000c1e1900 */
[C---:B------:R-:W-:Y:S02]  /*0280*/  VIADD R12, R3.reuse, 0x1 ;  /* 0x00000001030c7836 */ /* 0x040fe40000000000 */
[----:B------:R-:W-:Y:S02]  /*0290*/  IMAD.MOV.U32 R2, RZ, RZ, RZ ;  /* 0x000000ffff027224 */ /* 0x000fe400078e00ff */
[----:B---3--:R-:W-:Y:S01]  /*02a0*/  @P2 FFMA R2, R0, R13, RZ ;  /* 0x0000000d00022223 */ /* 0x008fe200000000ff */
[----:B------:R-:W-:Y:S01]  /*02b0*/  VIADD R0, R3, 0x2 ;  /* 0x0000000203007836 */ /* 0x000fe20000000000 */
[----:B------:R-:W-:Y:S02]  /*02c0*/  ISETP.GE.AND P2, PT, R12, UR7, PT ;  /* 0x000000070c007c0c */ /* 0x000fe4000bf46270 */
[----:B----4-:R-:W-:-:S02]  /*02d0*/  @P0 FFMA R2, R11, R14, R2 ;  /* 0x0000000e0b020223 */ /* 0x010fc40000000002 */
[----:B------:R-:W-:Y:S02]  /*02e0*/  ISETP.GE.AND P0, PT, R0, UR7, PT ;  /* 0x0000000700007c0c */ /* 0x000fe4000bf06270 */
[C---:B------:R-:W-:Y:S02]  /*02f0*/  ISETP.GT.AND P2, PT, R3.reuse, -0x2, !P2 ;  /* 0xfffffffe0300780c */ /* 0x040fe40005744270 */
[----:B------:R-:W-:Y:S01]  /*0300*/  ISETP.GT.AND P0, PT, R3, -0x3, !P0 ;  /* 0xfffffffd0300780c */ /* 0x000fe20004704270 */
[----:B--2---:R-:W-:Y:S01]  /*0310*/  @P6 FFMA R2, R9, R15, R2 ;  /* 0x0000000f09026223 */ /* 0x004fe20000000002 */
[----:B------:R-:W-:Y:S02]  /*0320*/  PLOP3.LUT P6, PT, P4, P2, PT, 0x80, 0x8 ;  /* 0x000000000008781c */ /* 0x000fe400027c5070 */
[----:B------:R-:W-:-:S11]  /*0330*/  PLOP3.LUT P4, PT, P4, P0, PT, 0x80, 0x8 ;  /* 0x000000000008781c */ /* 0x000fd60002781070 */
[----:B------:R-:W2:Y:S01]  /*0340*/  @P6 LDG.E R9, desc[UR4][R6.64+0x4] ;  /* 0x0000040406096981 */ /* 0x000ea2000c1e1900 */
[----:B------:R-:W2:Y:S03]  /*0350*/  @P6 LDC R0, c[0x3][0xc] ;  /* 0x00c00300ff006b82 */ /* 0x000ea60000000800 */
[----:B------:R-:W3:Y:S01]  /*0360*/  @P4 LDG.E R11, desc[UR4][R6.64+0x8] ;  /* 0x00000804060b4981 */ /* 0x000ee2000c1e1900 */
[----:B------:R-:W-:-:S04]  /*0370*/  VIADD R10, R10, UR7 ;  /* 0x000000070a0a7c36 */ /* 0x000fc80008000000 */
[----:B------:R-:W3:Y:S01]  /*0380*/  @P4 LDC R8, c[0x3][0x10] ;  /* 0x00c00400ff084b82 */ /* 0x000ee20000000800 */
[----:B--2---:R-:W-:Y:S01]  /*0390*/  @P6 FFMA R2, R9, R0, R2 ;  /* 0x0000000009026223 */ /* 0x004fe20000000002 */
[----:B------:R-:W-:-:S03]  /*03a0*/  IADD3 R0, P6, PT, R3, R10, RZ ;  /* 0x0000000a03007210 */ /* 0x000fc60007fde0ff */
[----:B---3--:R-:W-:Y:S01]  /*03b0*/  @P4 FFMA R2, R11, R8, R2 ;  /* 0x000000080b024223 */ /* 0x008fe20000000002 */
[C---:B------:R-:W-:Y:S02]  /*03c0*/  ISETP.GT.AND P4, PT, R5.reuse, UR6, PT ;  /* 0x0000000605007c0c */ /* 0x040fe4000bf84270 */
[----:B------:R-:W-:Y:S02]  /*03d0*/  LEA.HI.X.SX32 R9, R10, R4, 0x1, P6 ;  /* 0x000000040a097211 */ /* 0x000fe400030f0eff */
[C---:B------:R-:W-:Y:S02]  /*03e0*/  LEA R8, P6, R0.reuse, UR8, 0x2 ;  /* 0x0000000800087c11 */ /* 0x040fe4000f8c10ff */
[----:B------:R-:W-:Y:S02]  /*03f0*/  ISETP.NE.AND P4, PT, R5, RZ, !P4 ;  /* 0x000000ff0500720c */ /* 0x000fe40006785270 */
[----:B------:R-:W-:Y:S02]  /*0400*/  LEA.HI.X R9, R0, UR9, R9, 0x2, P6 ;  /* 0x0000000900097c11 */ /* 0x000fe4000b0f1409 */
[----:B------:R-:W-:-:S13]  /*0410*/  PLOP3.LUT P6, PT, P4, P3, PT, 0x80, 0x8 ;  /* 0x000000000008781c */ /* 0x000fda00027c7070 */
[----:B------:R-:W2:Y:S01]  /*0420*/  @P6 LDG.E R7, desc[UR4][R8.64+-0x8] ;  /* 0xfffff80408076981 */ /* 0x000ea2000c1e1900 */
[----:B------:R-:W-:Y:S01]  /*0430*/  PLOP3.LUT P5, PT, P4, P5, PT, 0x80, 0x8 ;  /* 0x000000000008781c */ /* 0x000fe200027ab070 */
[----:B------:R-:W2:-:S12]  /*0440*/  @P6 LDC R0, c[0x3][0x14] ;  /* 0x00c00500ff006b82 */ /* 0x000e980000000800 */
[----:B------:R-:W3:Y:S01]  /*0450*/  @P5 LDG.E R11, desc[UR4][R8.64+-0x4] ;  /* 0xfffffc04080b5981 */ /* 0x000ee2000c1e1900 */
[----:B--2---:R-:W-:Y:S01]  /*0460*/  @P6 FFMA R2, R7, R0, R2 ;  /* 0x0000000007026223 */ /* 0x004fe20000000002 */
[----:B------:R-:W-:Y:S01]  /*0470*/  PLOP3.LUT P6, PT, P4, P1, PT, 0x80, 0x8 ;  /* 0x000000000008781c */ /* 0x000fe200027c3070 */
[----:B------:R-:W3:-:S12]  /*0480*/  @P5 LDC R0, c[0x3][0x18] ;  /* 0x00c00600ff005b82 */ /* 0x000ed80000000800 */
[----:B------:R-:W0:Y:S01]  /*0490*/  @P6 LDC.64 R6, c[0x0][0x380] ;  /* 0x0000e000ff066b82 */ /* 0x000e220000000a00 */
[----:B------:R-:W-:-:S04]  /*04a0*/  @P6 IMAD.IADD R13, R3, 0x1, R10 ;  /* 0x00000001030d6824 */ /* 0x000fc800078e020a */
[----:B0-----:R-:W-:-:S06]  /*04b0*/  @P6 IMAD.WIDE R6, R13, 0x4, R6 ;  /* 0x000000040d066825 */ /* 0x001fcc00078e0206 */
[----:B------:R-:W2:Y:S01]  /*04c0*/  @P6 LDG.E R7, desc[UR4][R6.64] ;  /* 0x0000000406076981 */ /* 0x000ea2000c1e1900 */
[----:B---3--:R-:W-:Y:S01]  /*04d0*/  @P5 FFMA R2, R11, R0, R2 ;  /* 0x000000000b025223 */ /* 0x008fe20000000002 */
[----:B------:R-:W-:Y:S01]  /*04e0*/  PLOP3.LUT P5, PT, P4, P2, PT, 0x80, 0x8 ;  /* 0x000000000008781c */ /* 0x000fe200027a5070 */
[----:B------:R-:W2:Y:S01]  /*04f0*/  @P6 LDC R0, c[0x3][0x1c] ;  /* 0x00c00700ff006b82 */ /* 0x000ea20000000800 */
[----:B------:R-:W-:-:S11]  /*0500*/  PLOP3.LUT P4, PT, P4, P0, PT, 0x80, 0x8 ;  /* 0x000000000008781c */ /* 0x000fd60002781070 */
[----:B------:R-:W3:Y:S04]  /*0510*/  @P5 LDG.E R11, desc[UR4][R8.64+0x4] ;  /* 0x00000404080b5981 */ /* 0x000ee8000c1e1900 */
[----:B------:R0:W4:Y:S01]  /*0520*/  @P4 LDG.E R13, desc[UR4][R8.64+0x8] ;  /* 0x00000804080d4981 */ /* 0x000122000c1e1900 */
[----:B------:R-:W-:Y:S01]  /*0530*/  VIADD R10, R10, UR7 ;  /* 0x000000070a0a7c36 */ /* 0x000fe20008000000 */
[----:B0-----:R-:W4:Y:S01]  /*0540*/  @P4 LDC R8, c[0x3][0x24] ;  /* 0x00c00900ff084b82 */ /* 0x001f220000000800 */
[----:B--2---:R-:W-:-:S03]  /*0550*/  @P6 FFMA R2, R7, R0, R2 ;  /* 0x0000000007026223 */ /* 0x004fc60000000002 */
[----:B------:R-:W-:-:S04]  /*0560*/  IADD3 R0, P6, PT, R3, R10, RZ ;  /* 0x0000000a03007210 */ /* 0x000fc80007fde0ff */
[----:B------:R-:W-:Y:S02]  /*0570*/  LEA.HI.X.SX32 R7, R10, R4, 0x1, P6 ;  /* 0x000000040a077211 */ /* 0x000fe400030f0eff */
[----:B------:R-:W-:-:S04]  /*0580*/  LEA R6, P6, R0, UR8, 0x2 ;  /* 0x0000000800067c11 */ /* 0x000fc8000f8c10ff */
[----:B------:R-:W-:Y:S02]  /*0590*/  LEA.HI.X R7, R0, UR9, R7, 0x2, P6 ;  /* 0x0000000900077c11 */ /* 0x000fe4000b0f1407 */
[----:B------:R-:W-:Y:S01]  /*05a0*/  ISETP.GE.OR P6, PT, R5, UR6, !P3 ;  /* 0x0000000605007c0c */ /* 0x000fe2000dfc6670 */
[----:B------:R-:W3:-:S12]  /*05b0*/  @P5 LDC R0, c[0x3][0x20] ;  /* 0x00c00800ff005b82 */ /* 0x000ed80000000800 */
[----:B------:R-:W2:Y:S01]  /*05c0*/  @!P6 LDG.E R15, desc[UR4][R6.64+-0x8] ;  /* 0xfffff804060fe981 */ /* 0x000ea2000c1e1900 */
[----:B---3--:R-:W-:Y:S01]  /*05d0*/  @P5 FFMA R2, R11, R0, R2 ;  /* 0x000000000b025223 */ /* 0x008fe20000000002 */
[----:B------:R-:W-:Y:S01]  /*05e0*/  ISETP.GT.AND P5, PT, R3, UR7, PT ;  /* 0x0000000703007c0c */ /* 0x000fe2000bfa4270 */
[----:B------:R-:W2:Y:S02]  /*05f0*/  @!P6 LDC R0, c[0x3][0x28] ;  /* 0x00c00a00ff00eb82 */ /* 0x000ea40000000800 */
[----:B----4-:R-:W-:Y:S01]  /*0600*/  @P4 FFMA R2, R13, R8, R2 ;  /* 0x000000080d024223 */ /* 0x010fe20000000002 */
[----:B------:R-:W-:-:S04]  /*0610*/  ISETP.LT.OR P5, PT, R3, 0x1, P5 ;  /* 0x000000010300780c */ /* 0x000fc80002fa1670 */
[----:B------:R-:W-:-:S13]  /*0620*/  ISETP.GE.OR P4, PT, R5, UR6, P5 ;  /* 0x0000000605007c0c */ /* 0x000fda000af86670 */
[----:B------:R-:W3:Y:S01]  /*0630*/  @!P4 LDG.E R11, desc[UR4][R6.64+-0x4] ;  /* 0xfffffc04060bc981 */ /* 0x000ee2000c1e1900 */
[----:B------:R-:W3:Y:S01]  /*0640*/  @!P4 LDC R12, c[0x3][0x2c] ;  /* 0x00c00b00ff0ccb82 */ /* 0x000ee20000000800 */
[----:B--2---:R-:W-:Y:S01]  /*0650*/  @!P6 FFMA R2, R15, R0, R2 ;  /* 0x000000000f02e223 */ /* 0x004fe20000000002 */
[----:B------:R-:W-:Y:S01]  /*0660*/  ISETP.GE.OR P6, PT, R5, UR6, !P1 ;  /* 0x0000000605007c0c */ /* 0x000fe2000cfc6670 */
[----:B------:R-:W-:-:S12]  /*0670*/  IMAD.IADD R0, R3, 0x1, R10 ;  /* 0x0000000103007824 */ /* 0x000fd800078e020a */
[----:B------:R-:W0:Y:S02]  /*0680*/  @!P6 LDC.64 R8, c[0x0][0x380] ;  /* 0x0000e000ff08eb82 */ /* 0x000e240000000a00 */
[----:B0-----:R-:W-:-:S04]  /*0690*/  @!P6 IMAD.WIDE R8, R0, 0x4, R8 ;  /* 0x000000040008e825 */ /* 0x001fc800078e0208 */
[----:B---3--:R-:W-:Y:S01]  /*06a0*/  @!P4 FFMA R2, R11, R12, R2 ;  /* 0x0000000c0b02c223 */ /* 0x008fe20000000002 */
[----:B------:R-:W-:Y:S01]  /*06b0*/  ISETP.GE.OR P4, PT, R5, UR6, !P2 ;  /* 0x0000000605007c0c */ /* 0x000fe2000d786670 */
[----:B------:R-:W0:Y:S01]  /*06c0*/  @!P6 LDC R12, c[0x3][0x30] ;  /* 0x00c00c00ff0ceb82 */ /* 0x000e220000000800 */
[----:B------:R-:W0:Y:S11]  /*06d0*/  @!P6 LDG.E R9, desc[UR4][R8.64] ;  /* 0x000000040809e981 */ /* 0x000e36000c1e1900 */
[----:B------:R-:W2:Y:S01]  /*06e0*/  @!P4 LDG.E R11, desc[UR4][R6.64+0x4] ;  /* 0x00000404060bc981 */ /* 0x000ea2000c1e1900 */
[----:B------:R-:W2:Y:S01]  /*06f0*/  @!P4 LDC R14, c[0x3][0x34] ;  /* 0x00c00d00ff0ecb82 */ /* 0x000ea20000000800 */
[----:B0-----:R-:W-:Y:S01]  /*0700*/  @!P6 FFMA R2, R9, R12, R2 ;  /* 0x0000000c0902e223 */ /* 0x001fe20000000002 */
[----:B------:R-:W-:Y:S01]  /*0710*/  ISETP.GE.OR P6, PT, R5, UR6, !P0 ;  /* 0x0000000605007c0c */ /* 0x000fe2000c7c6670 */
[----:B------:R-:W-:-:S02]  /*0720*/  VIADD R12, R10, UR7 ;  /* 0x000000070a0c7c36 */ /* 0x000fc40008000000 */
[----:B--2---:R-:W-:-:S03]  /*0730*/  @!P4 FFMA R2, R11, R14, R2 ;  /* 0x0000000e0b02c223 */ /* 0x004fc60000000002 */
[----:B------:R-:W-:-:S07]  /*0740*/  IADD3 R9, P4, PT, R3, R12, RZ ;  /* 0x0000000c03097210 */ /* 0x000fce0007f9e0ff */
[----:B------:R-:W2:Y:S01]  /*0750*/  @!P6 LDG.E R13, desc[UR4][R6.64+0x8] ;  /* 0x00000804060de981 */ /* 0x000ea2000c1e1900 */
[----:B------:R-:W-:Y:S01]  /*0760*/  LEA.HI.X.SX32 R14, R12, R4, 0x1, P4 ;  /* 0x000000040c0e7211 */ /* 0x000fe200020f0eff */
[----:B------:R-:W-:Y:S01]  /*0770*/  VIADD R10, R5, 0x1 ;  /* 0x00000001050a7836 */ /* 0x000fe20000000000 */
[----:B------:R-:W-:-:S04]  /*0780*/  LEA R8, P4, R9, UR8, 0x2 ;  /* 0x0000000809087c11 */ /* 0x000fc8000f8810ff */
[----:B------:R-:W-:Y:S02]  /*0790*/  LEA.HI.X R9, R9, UR9, R14, 0x2, P4 ;  /* 0x0000000909097c11 */ /* 0x000fe4000a0f140e */
[----:B------:R-:W-:Y:S01]  /*07a0*/  ISETP.GE.OR P4, PT, R10, UR6, !P3 ;  /* 0x000000060a007c0c */ /* 0x000fe2000df86670 */
[----:B------:R-:W2:-:S12]  /*07b0*/  @!P6 LDC R14, c[0x3][0x38] ;  /* 0x00c00e00ff0eeb82 */ /* 0x000e980000000800 */
[----:B------:R-:W3:Y:S01]  /*07c0*/  @!P4 LDG.E R11, desc[UR4][R8.64+-0x8] ;  /* 0xfffff804080bc981 */ /* 0x000ee2000c1e1900 */
[----:B--2---:R-:W-:Y:S01]  /*07d0*/  @!P6 FFMA R2, R13, R14, R2 ;  /* 0x0000000e0d02e223 */ /* 0x004fe20000000002 */
[----:B------:R-:W-:Y:S01]  /*07e0*/  ISETP.GE.OR P6, PT, R10, UR6, !P1 ;  /* 0x000000060a007c0c */ /* 0x000fe2000cfc6670 */
[----:B------:R-:W3:-:S12]  /*07f0*/  @!P4 LDC R13, c[0x3][0x3c] ;  /* 0x00c00f00ff0dcb82 */ /* 0x000ed80000000800 */
[----:B------:R-:W0:Y:S01]  /*0800*/  @!P6 LDC.64 R6, c[0x0][0x380] ;  /* 0x0000e000ff06eb82 */ /* 0x000e220000000a00 */
[----:B------:R-:W-:-:S07]  /*0810*/  VIADD R14, R5, 0x2 ;  /* 0x00000002050e7836 */ /* 0x000fce0000000000 */
[----:B------:R-:W1:Y:S01]  /*0820*/  @!P6 LDC R15, c[0x3][0x44] ;  /* 0x00c01100ff0feb82 */ /* 0x000e620000000800 */
[----:B---3--:R-:W-:Y:S01]  /*0830*/  @!P4 FFMA R2, R11, R13, R2 ;  /* 0x0000000d0b02c223 */ /* 0x008fe20000000002 */
[----:B------:R-:W-:Y:S01]  /*0840*/  ISETP.GE.OR P4, PT, R10, UR6, P5 ;  /* 0x000000060a007c0c */ /* 0x000fe2000af86670 */
[----:B------:R-:W-:-:S04]  /*0850*/  @!P6 IMAD.IADD R11, R3, 0x1, R12 ;  /* 0x00000001030be824 */ /* 0x000fc800078e020c */
[----:B0-----:R-:W-:-:S08]  /*0860*/  @!P6 IMAD.WIDE R6, R11, 0x4, R6 ;  /* 0x000000040b06e825 */ /* 0x001fd000078e0206 */
[----:B------:R-:W2:Y:S01]  /*0870*/  @!P4 LDG.E R11, desc[UR4][R8.64+-0x4] ;  /* 0xfffffc04080bc981 */ /* 0x000ea2000c1e1900 */
[----:B------:R-:W2:Y:S03]  /*0880*/  @!P4 LDC R13, c[0x3][0x40] ;  /* 0x00c01000ff0dcb82 */ /* 0x000ea60000000800 */
[----:B------:R-:W1:Y:S01]  /*0890*/  @!P6 LDG.E R7, desc[UR4][R6.64] ;  /* 0x000000040607e981 */ /* 0x000e62000c1e1900 */
[----:B------:R-:W-:Y:S01]  /*08a0*/  ISETP.GE.OR P1, PT, R14, UR6, !P1 ;  /* 0x000000060e007c0c */ /* 0x000fe2000cf26670 */
[----:B------:R-:W-:Y:S01]  /*08b0*/  VIADD R12, R12, UR7 ;  /* 0x000000070c0c7c36 */ /* 0x000fe20008000000 */
[C---:B------:R-:W-:Y:S02]  /*08c0*/  ISETP.GE.OR P3, PT, R14.reuse, UR6, !P3 ;  /* 0x000000060e007c0c */ /* 0x040fe4000df66670 */
[----:B------:R-:W-:Y:S01]  /*08d0*/  ISETP.GE.OR P5, PT, R14, UR6, P5 ;  /* 0x000000060e007c0c */ /* 0x000fe2000afa6670 */
[----:B--2---:R-:W-:Y:S01]  /*08e0*/  @!P4 FFMA R2, R11, R13, R2 ;  /* 0x0000000d0b02c223 */ /* 0x004fe20000000002 */
[----:B------:R-:W-:-:S03]  /*08f0*/  IADD3 R5, P4, PT, R3, R12, RZ ;  /* 0x0000000c03057210 */ /* 0x000fc60007f9e0ff */
[----:B-1----:R-:W-:Y:S01]  /*0900*/  @!P6 FFMA R2, R7, R15, R2 ;  /* 0x0000000f0702e223 */ /* 0x002fe20000000002 */
[----:B------:R-:W-:-:S03]  /*0910*/  LEA.HI.X.SX32 R16, R12, R4, 0x1, P4 ;  /* 0x000000040c107211 */ /* 0x000fc600020f0eff */
[----:B------:R-:W0:Y:S01]  /*0920*/  @!P1 LDC.64 R6, c[0x0][0x380] ;  /* 0x0000e000ff069b82 */ /* 0x000e220000000a00 */
[----:B------:R-:W-:Y:S02]  /*0930*/  ISETP.GE.OR P6, PT, R10, UR6, !P2 ;  /* 0x000000060a007c0c */ /* 0x000fe4000d7c6670 */
[----:B------:R-:W-:-:S04]  /*0940*/  LEA R4, P4, R5, UR8, 0x2 ;  /* 0x0000000805047c11 */ /* 0x000fc8000f8810ff */
[----:B------:R-:W-:Y:S02]  /*0950*/  LEA.HI.X R5, R5, UR9, R16, 0x2, P4 ;  /* 0x0000000905057c11 */ /* 0x000fe4000a0f1410 */
[----:B------:R-:W-:-:S05]  /*0960*/  ISETP.GE.OR P4, PT, R10, UR6, !P0 ;  /* 0x000000060a007c0c */ /* 0x000fca000c786670 */
[----:B------:R-:W2:Y:S01]  /*0970*/  @!P6 LDG.E R13, desc[UR4][R8.64+0x4] ;  /* 0x00000404080de981 */ /* 0x000ea2000c1e1900 */
[----:B------:R-:W-:Y:S01]  /*0980*/  @!P1 IMAD.IADD R11, R3, 0x1, R12 ;  /* 0x00000001030b9824 */ /* 0x000fe200078e020c */
[C---:B------:R-:W-:Y:S01]  /*0990*/  ISETP.GE.OR P2, PT, R14.reuse, UR6, !P2 ;  /* 0x000000060e007c0c */ /* 0x040fe2000d746670 */
[----:B------:R-:W1:Y:S01]  /*09a0*/  @!P5 LDC R12, c[0x3][0x54] ;  /* 0x00c01500ff0cdb82 */ /* 0x000e620000000800 */
[----:B------:R-:W3:Y:S04]  /*09b0*/  @!P3 LDG.E R3, desc[UR4][R4.64+-0x8] ;  /* 0xfffff8040403b981 */ /* 0x000ee8000c1e1900 */
[----:B------:R4:W5:Y:S01]  /*09c0*/  @!P4 LDG.E R15, desc[UR4][R8.64+0x8] ;  /* 0x00000804080fc981 */ /* 0x000962000c1e1900 */
[----:B------:R-:W-:Y:S01]  /*09d0*/  ISETP.GE.OR P0, PT, R14, UR6, !P0 ;  /* 0x000000060e007c0c */ /* 0x000fe2000c706670 */
[----:B0-----:R-:W-:Y:S01]  /*09e0*/  @!P1 IMAD.WIDE R10, R11, 0x4, R6 ;  /* 0x000000040b0a9825 */ /* 0x001fe200078e0206 */
[----:B------:R-:W0:Y:S01]  /*09f0*/  @!P1 LDC R14, c[0x3][0x58] ;  /* 0x00c01600ff0e9b82 */ /* 0x000e220000000800 */
[----:B------:R-:W1:Y:S04]  /*0a00*/  @!P5 LDG.E R17, desc[UR4][R4.64+-0x4] ;  /* 0xfffffc040411d981 */ /* 0x000e68000c1e1900 */
[----:B------:R4:W0:Y:S03]  /*0a10*/  @!P1 LDG.E R11, desc[UR4][R10.64] ;  /* 0x000000040a0b9981 */ /* 0x000826000c1e1900 */
[----:B------:R-:W2:Y:S01]  /*0a20*/  @!P6 LDC R6, c[0x3][0x48] ;  /* 0x00c01200ff06eb82 */ /* 0x000ea20000000800 */
[----:B------:R-:W3:Y:S04]  /*0a30*/  @!P2 LDG.E R19, desc[UR4][R4.64+0x4] ;  /* 0x000004040413a981 */ /* 0x000ee8000c1e1900 */
[----:B------:R-:W3:Y:S03]  /*0a40*/  @!P0 LDG.E R21, desc[UR4][R4.64+0x8] ;  /* 0x0000080404158981 */ /* 0x000ee6000c1e1900 */
[----:B----4-:R-:W5:Y:S08]  /*0a50*/  @!P4 LDC R8, c[0x3][0x4c] ;  /* 0x00c01300ff08cb82 */ /* 0x010f700000000800 */
[----:B------:R-:W3:Y:S08]  /*0a60*/  @!P3 LDC R9, c[0x3][0x50] ;  /* 0x00c01400ff09bb82 */ /* 0x000ef00000000800 */
[----:B------:R-:W4:Y:S08]  /*0a70*/  @!P2 LDC R16, c[0x3][0x5c] ;  /* 0x00c01700ff10ab82 */ /* 0x000f300000000800 */
[----:B------:R-:W4:Y:S01]  /*0a80*/  @!P0 LDC R10, c[0x3][0x60] ;  /* 0x00c01800ff0a8b82 */ /* 0x000f220000000800 */
[----:B--2---:R-:W-:-:S07]  /*0a90*/  @!P6 FFMA R2, R13, R6, R2 ;  /* 0x000000060d02e223 */ /* 0x004fce0000000002 */
[----:B------:R-:W2:Y:S01]  /*0aa0*/  LDC.64 R6, c[0x0][0x388] ;  /* 0x0000e200ff067b82 */ /* 0x000ea20000000a00 */
[----:B-----5:R-:W-:-:S04]  /*0ab0*/  @!P4 FFMA R2, R15, R8, R2 ;  /* 0x000000080f02c223 */ /* 0x020fc80000000002 */
[----:B---3--:R-:W-:-:S04]  /*0ac0*/  @!P3 FFMA R2, R3, R9, R2 ;  /* 0x000000090302b223 */ /* 0x008fc80000000002 */
[----:B-1----:R-:W-:-:S04]  /*0ad0*/  @!P5 FFMA R2, R17, R12, R2 ;  /* 0x0000000c1102d223 */ /* 0x002fc80000000002 */
[----:B0-----:R-:W-:-:S04]  /*0ae0*/  @!P1 FFMA R2, R11, R14, R2 ;  /* 0x0000000e0b029223 */ /* 0x001fc80000000002 */
[----:B----4-:R-:W-:Y:S01]  /*0af0*/  @!P2 FFMA R2, R19, R16, R2 ;  /* 0x000000101302a223 */ /* 0x010fe20000000002 */
[----:B--2---:R-:W-:-:S04]  /*0b00*/  IMAD.WIDE R6, R0, 0x4, R6 ;  /* 0x0000000400067825 */ /* 0x004fc800078e0206 */
[----:B------:R-:W-:-:S05]  /*0b10*/  @!P0 FFMA R2, R21, R10, R2 ;  /* 0x0000000a15028223 */ /* 0x000fca0000000002 */
[----:B------:R-:W-:Y:S01]  /*0b20*/  STG.E desc[UR4][R6.64], R2 ;  /* 0x0000000206007986 */ /* 0x000fe2000c101904 */
[----:B------:R-:W-:Y:S05]  /*0b30*/  EXIT ;  /* 0x000000000000794d */ /* 0x000fea0003800000 */
.L_x_2:
        /* <DEDUP_REMOVED lines=12> */
.L_x_14:


//--------------------- .text._Z17conv2dBasicKernelPfS_S_iii --------------------------
	.section	.text._Z17conv2dBasicKernelPfS_S_iii,"ax",@progbits
	.align	128
        .global         _Z17conv2dBasicKernelPfS_S_iii
        .type           _Z17conv2dBasicKernelPfS_S_iii,@function
        .size           _Z17conv2dBasicKernelPfS_S_iii,(.L_x_15 - _Z17conv2dBasicKernelPfS_S_iii)
        .other          _Z17conv2dBasicKernelPfS_S_iii,@"STO_CUDA_ENTRY STV_DEFAULT"
_Z17conv2dBasicKernelPfS_S_iii:
.text._Z17conv2dBasicKernelPfS_S_iii:
[----:B------:R-:W-:Y:S01]  /*0000*/  LDC R1, c[0x0][0x37c] ;  /* 0x0000df00ff017b82 */ /* 0x000fe20000000800 */
[----:B------:R-:W0:Y:S01]  /*0010*/  S2R R3, SR_TID.Y ;  /* 0x0000000000037919 */ /* 0x000e220000002200 */
[----:B------:R-:W1:Y:S06]  /*0020*/  LDCU UR6, c[0x0][0x3a0] ;  /* 0x00007400ff0677ac */ /* 0x000e6c0008000800 */
[----:B------:R-:W0:Y:S01]  /*0030*/  LDC R0, c[0x0][0x364] ;  /* 0x0000d900ff007b82 */ /* 0x000e220000000800 */
[----:B------:R-:W-:Y:S01]  /*0040*/  IMAD.MOV.U32 R8, RZ, RZ, RZ ;  /* 0x000000ffff087224 */ /* 0x000fe200078e00ff */
[----:B------:R-:W2:Y:S01]  /*0050*/  S2R R2, SR_TID.X ;  /* 0x0000000000027919 */ /* 0x000ea20000002100 */
[----:B------:R-:W3:Y:S05]  /*0060*/  LDCU.64 UR12, c[0x0][0x358] ;  /* 0x00006b00ff0c77ac */ /* 0x000eea0008000a00 */
[----:B------:R-:W0:Y:S08]  /*0070*/  S2UR UR4, SR_CTAID.Y ;  /* 0x00000000000479c3 */ /* 0x000e300000002600 */
[----:B------:R-:W2:Y:S01]  /*0080*/  S2UR UR5, SR_CTAID.X ;  /* 0x00000000000579c3 */ /* 0x000ea20000002500 */
[----:B-1----:R-:W-:-:S07]  /*0090*/  UISETP.GE.AND UP0, UPT, UR6, URZ, UPT ;  /* 0x000000ff0600728c */ /* 0x002fce000bf06270 */
[----:B------:R-:W2:Y:S01]  /*00a0*/  LDC R9, c[0x0][0x360] ;  /* 0x0000d800ff097b82 */ /* 0x000ea20000000800 */
[----:B0-----:R-:W-:Y:S02]  /*00b0*/  IMAD R0, R0, UR4, R3 ;  /* 0x0000000400007c24 */ /* 0x001fe4000f8e0203 */
[----:B--2---:R-:W-:Y:S01]  /*00c0*/  IMAD R9, R9, UR5, R2 ;  /* 0x0000000509097c24 */ /* 0x004fe2000f8e0202 */
[----:B---3--:R-:W-:Y:S06]  /*00d0*/  BRA.U !UP0, `(.L_x_3) ;  /* 0x0000000d08647547 */ /* 0x008fec000b800000 */
[----:B------:R-:W-:Y:S02]  /*00e0*/  USHF.L.U32 UR9, UR6, 0x1, URZ ;  /* 0x0000000106097899 */ /* 0x000fe400080006ff */
[----:B------:R-:W-:Y:S01]  /*00f0*/  VIADD R10, R9, -UR6 ;  /* 0x80000006090a7c36 */ /* 0x000fe20008000000 */
[----:B------:R-:W-:Y:S01]  /*0100*/  UMOV UR4, URZ ;  /* 0x000000ff00047c82 */ /* 0x000fe20008000000 */
[----:B------:R-:W-:Y:S01]  /*0110*/  VIADD R12, R0, -UR6 ;  /* 0x80000006000c7c36 */ /* 0x000fe20008000000 */
[----:B------:R-:W-:Y:S01]  /*0120*/  UISETP.LT.AND UP0, UPT, URZ, UR9, UPT ;  /* 0x00000009ff00728c */ /* 0x000fe2000bf01270 */
[----:B------:R-:W-:Y:S01]  /*0130*/  IMAD.MOV.U32 R8, RZ, RZ, RZ ;  /* 0x000000ffff087224 */ /* 0x000fe200078e00ff */
[----:B------:R-:W-:Y:S02]  /*0140*/  SHF.R.S32.HI R11, RZ, 0x1f, R10 ;  /* 0x0000001fff0b7819 */ /* 0x000fe4000001140a */
[----:B------:R-:W-:-:S04]  /*0150*/  USEL UR10, URZ, UR9, !UP0 ;  /* 0x00000009ff0a7287 */ /* 0x000fc8000c000000 */
[----:B------:R-:W-:-:S12]  /*0160*/  ULOP3.LUT UR11, UR10, 0x7ffffff8, URZ, 0xc0, !UPT ;  /* 0x7ffffff80a0b7892 */ /* 0x000fd8000f8ec0ff */
.L_x_10:
[----:B------:R-:W0:Y:S01]  /*0170*/  LDCU.64 UR14, c[0x0][0x398] ;  /* 0x00007300ff0e77ac */ /* 0x000e220008000a00 */
[----:B------:R-:W-:Y:S02]  /*0180*/  VIADD R13, R12, UR4 ;  /* 0x000000040c0d7c36 */ /* 0x000fe40008000000 */
[----:B------:R-:W-:Y:S01]  /*0190*/  IMAD.MOV.U32 R17, RZ, RZ, RZ ;  /* 0x000000ffff117224 */ /* 0x000fe200078e00ff */
[----:B------:R-:W-:Y:S01]  /*01a0*/  UISETP.GE.AND UP1, UPT, UR9, 0x7, UPT ;  /* 0x000000070900788c */ /* 0x000fe2000bf26270 */
[----:B------:R-:W-:Y:S01]  /*01b0*/  UMOV UR5, UR4 ;  /* 0x0000000400057c82 */ /* 0x000fe20008000000 */
[----:B------:R-:W-:Y:S02]  /*01c0*/  UIMAD UR18, UR9, UR4, UR4 ;  /* 0x00000004091272a4 */ /* 0x000fe4000f8e0204 */
[----:B------:R-:W-:Y:S02]  /*01d0*/  UIADD3 UR4, UPT, UPT, UR4, 0x1, URZ ;  /* 0x0000000104047890 */ /* 0x000fe4000fffe0ff */
[----:B------:R-:W-:Y:S01]  /*01e0*/  UISETP.NE.AND UP0, UPT, UR5, UR10, UPT ;  /* 0x0000000a0500728c */ /* 0x000fe2000bf05270 */
[----:B0-----:R-:W-:-:S04]  /*01f0*/  ISETP.GE.AND P0, PT, R13, UR14, PT ;  /* 0x0000000e0d007c0c */ /* 0x001fc8000bf06270 */
[C---:B------:R-:W-:Y:S01]  /*0200*/  ISETP.GT.AND P0, PT, R13.reuse, -0x1, !P0 ;  /* 0xffffffff0d00780c */ /* 0x040fe20004704270 */
[----:B------:R-:W-:Y:S01]  /*0210*/  IMAD R13, R13, UR15, RZ ;  /* 0x0000000f0d0d7c24 */ /* 0x000fe2000f8e02ff */
[----:B------:R-:W-:Y:S11]  /*0220*/  BRA.U !UP1, `(.L_x_4) ;  /* 0x00000005097c7547 */ /* 0x000ff6000b800000 */
[----:B------:R-:W0:Y:S01]  /*0230*/  LDCU.64 UR6, c[0x0][0x388] ;  /* 0x00007100ff0677ac */ /* 0x000e220008000a00 */
[----:B------:R-:W-:Y:S02]  /*0240*/  IMAD.IADD R15, R10, 0x1, R13 ;  /* 0x000000010a0f7824 */ /* 0x000fe400078e020d */
[----:B------:R-:W-:Y:S01]  /*0250*/  IMAD.U32 R17, RZ, RZ, UR18 ;  /* 0x00000012ff117e24 */ /* 0x000fe2000f8e00ff */
[----:B------:R-:W-:Y:S01]  /*0260*/  UIADD3 UR5, UPT, UPT, UR10, 0x1, URZ ;  /* 0x000000010a057890 */ /* 0x000fe2000fffe0ff */
[----:B------:R-:W-:Y:S01]  /*0270*/  IMAD.MOV.U32 R14, RZ, RZ, R10 ;  /* 0x000000ffff0e7224 */ /* 0x000fe200078e000a */
[----:B------:R-:W1:Y:S02]  /*0280*/  LDCU UR8, c[0x0][0x39c] ;  /* 0x00007380ff0877ac */ /* 0x000e640008000800 */
[----:B------:R-:W-:Y:S01]  /*0290*/  ULOP3.LUT UR5, UR5, 0x7ffffff8, URZ, 0xc0, !UPT ;  /* 0x7ffffff805057892 */ /* 0x000fe2000f8ec0ff */
[----:B------:R-:W2:Y:S03]  /*02a0*/  LDCU.64 UR16, c[0x0][0x380] ;  /* 0x00007000ff1077ac */ /* 0x000ea60008000a00 */
[----:B------:R-:W-:-:S02]  /*02b0*/  UIADD3 UR5, UPT, UPT, -UR5, URZ, URZ ;  /* 0x000000ff05057290 */ /* 0x000fc4000fffe1ff */
[----:B0-----:R-:W-:-:S04]  /*02c0*/  UIMAD.WIDE.U32 UR6, UR18, 0x4, UR6 ;  /* 0x00000004120678a5 */ /* 0x001fc8000f8e0006 */
[----:B------:R-:W-:-:S04]  /*02d0*/  UIADD3 UR14, UP1, UPT, UR6, 0x10, URZ ;  /* 0x00000010060e7890 */ /* 0x000fc8000ff3e0ff */
[----:B------:R-:W-:Y:S02]  /*02e0*/  UIADD3.X UR6, UPT, UPT, URZ, UR7, URZ, UP1, !UPT ;  /* 0x00000007ff067290 */ /* 0x000fe40008ffe4ff */
[----:B------:R-:W-:-:S04]  /*02f0*/  IMAD.U32 R16, RZ, RZ, UR14 ;  /* 0x0000000eff107e24 */ /* 0x000fc8000f8e00ff */
[----:B------:R-:W-:Y:S01]  /*0300*/  IMAD.U32 R19, RZ, RZ, UR6 ;  /* 0x00000006ff137e24 */ /* 0x000fe2000f8e00ff */
[----:B-12---:R-:W-:-:S06]  /*0310*/  UMOV UR6, 0x3 ;  /* 0x0000000300067882 */ /* 0x006fcc0000000000 */
.L_x_5:
[----:B------:R-:W0:Y:S01]  /*0320*/  LDC.64 R6, c[0x0][0x388] ;  /* 0x0000e200ff067b82 */ /* 0x000e220000000a00 */
[----:B------:R-:W-:Y:S01]  /*0330*/  UMOV UR15, UR8 ;  /* 0x00000008000f7c82 */ /* 0x000fe20008000000 */
[C---:B------:R-:W-:Y:S01]  /*0340*/  VIADD R18, R14.reuse, 0x1 ;  /* 0x000000010e127836 */ /* 0x040fe20000000000 */
[C---:B------:R-:W-:Y:S01]  /*0350*/  ISETP.GE.AND P3, PT, R14.reuse, UR15, PT ;  /* 0x0000000f0e007c0c */ /* 0x040fe2000bf66270 */
[----:B------:R-:W-:Y:S01]  /*0360*/  UIADD3 UR7, UPT, UPT, UR6, -0x3, URZ ;  /* 0xfffffffd06077890 */ /* 0x000fe2000fffe0ff */
[----:B------:R-:W-:Y:S02]  /*0370*/  SHF.R.S32.HI R11, RZ, 0x1f, R10 ;  /* 0x0000001fff0b7819 */ /* 0x000fe4000001140a */
[----:B------:R-:W-:Y:S01]  /*0380*/  ISETP.GT.AND P3, PT, R14, -0x1, !P3 ;  /* 0xffffffff0e00780c */ /* 0x000fe20005f64270 */
[----:B------:R-:W1:Y:S01]  /*0390*/  LDC.64 R4, c[0x0][0x380] ;  /* 0x0000e000ff047b82 */ /* 0x000e620000000a00 */
[----:B------:R-:W-:Y:S01]  /*03a0*/  ISETP.GE.AND P2, PT, R18, UR15, PT ;  /* 0x0000000f12007c0c */ /* 0x000fe2000bf46270 */
[----:B------:R-:W-:Y:S01]  /*03b0*/  USHF.R.S32.HI UR14, URZ, 0x1f, UR7 ;  /* 0x0000001fff0e7899 */ /* 0x000fe20008011407 */
[----:B------:R-:W-:-:S02]  /*03c0*/  PLOP3.LUT P3, PT, P0, P3, PT, 0x80, 0x8 ;  /* 0x000000000008781c */ /* 0x000fc40000767070 */
[----:B------:R-:W-:Y:S02]  /*03d0*/  SHF.R.S32.HI R2, RZ, 0x1f, R13 ;  /* 0x0000001fff027819 */ /* 0x000fe4000001140d */
[----:B------:R-:W-:Y:S02]  /*03e0*/  IADD3 R3, P1, P4, R13, UR7, R10 ;  /* 0x000000070d037c10 */ /* 0x000fe4000fc3e00a */
[----:B------:R-:W-:Y:S02]  /*03f0*/  ISETP.GT.AND P2, PT, R18, -0x1, !P2 ;  /* 0xffffffff1200780c */ /* 0x000fe40005744270 */
[----:B------:R-:W-:Y:S02]  /*0400*/  IADD3.X R18, PT, PT, R2, UR14, R11, P1, P4 ;  /* 0x0000000e02127c10 */ /* 0x000fe40008fe840b */
[----:B------:R-:W-:Y:S02]  /*0410*/  LEA R2, P1, R3, UR16, 0x2 ;  /* 0x0000001003027c11 */ /* 0x000fe4000f8210ff */
[----:B------:R-:W-:Y:S01]  /*0420*/  PLOP3.LUT P2, PT, P0, P2, PT, 0x80, 0x8 ;  /* 0x000000000008781c */ /* 0x000fe20000745070 */
[----:B0-----:R-:W-:Y:S01]  /*0430*/  @P3 IMAD.WIDE.U32 R6, R17, 0x4, R6 ;  /* 0x0000000411063825 */ /* 0x001fe200078e0006 */
[----:B------:R-:W-:-:S05]  /*0440*/  LEA.HI.X R3, R3, UR17, R18, 0x2, P1 ;  /* 0x0000001103037c11 */ /* 0x000fca00088f1412 */
[----:B------:R-:W2:Y:S01]  /*0450*/  @P3 LDG.E R7, desc[UR12][R6.64] ;  /* 0x0000000c06073981 */ /* 0x000ea2000c1e1900 */
[----:B-1----:R-:W-:-:S05]  /*0460*/  @P3 IMAD.WIDE R4, R15, 0x4, R4 ;  /* 0x000000040f043825 */ /* 0x002fca00078e0204 */
[----:B------:R0:W2:Y:S02]  /*0470*/  @P3 LDG.E R18, desc[UR12][R4.64] ;  /* 0x0000000c04123981 */ /* 0x0000a4000c1e1900 */
[----:B0-----:R-:W-:Y:S02]  /*0480*/  IMAD.MOV.U32 R4, RZ, RZ, R16 ;  /* 0x000000ffff047224 */ /* 0x001fe400078e0010 */
[----:B------:R-:W-:Y:S01]  /*0490*/  IMAD.MOV.U32 R5, RZ, RZ, R19 ;  /* 0x000000ffff057224 */ /* 0x000fe200078e0013 */
[----:B------:R-:W3:Y:S04]  /*04a0*/  @P2 LDG.E R16, desc[UR12][R2.64+0x4] ;  /* 0x0000040c02102981 */ /* 0x000ee8000c1e1900 */
[----:B------:R-:W3:Y:S01]  /*04b0*/  @P2 LDG.E R19, desc[UR12][R4.64+-0xc] ;  /* 0xfffff40c04132981 */ /* 0x000ee2000c1e1900 */
[----:B------:R-:W-:-:S02]  /*04c0*/  VIADD R20, R14, 0x2 ;  /* 0x000000020e147836 */ /* 0x000fc40000000000 */
[----:B------:R-:W-:-:S03]  /*04d0*/  VIADD R21, R14, 0x3 ;  /* 0x000000030e157836 */ /* 0x000fc60000000000 */
[----:B------:R-:W-:Y:S01]  /*04e0*/  ISETP.GE.AND P1, PT, R20, UR15, PT ;  /* 0x0000000f14007c0c */ /* 0x000fe2000bf26270 */
[----:B------:R-:W-:Y:S01]  /*04f0*/  VIADD R22, R14, 0x4 ;  /* 0x000000040e167836 */ /* 0x000fe20000000000 */
[C---:B------:R-:W-:Y:S02]  /*0500*/  ISETP.GE.AND P6, PT, R21.reuse, UR15, PT ;  /* 0x0000000f15007c0c */ /* 0x040fe4000bfc6270 */
[----:B------:R-:W-:Y:S01]  /*0510*/  ISETP.GT.AND P1, PT, R20, -0x1, !P1 ;  /* 0xffffffff1400780c */ /* 0x000fe20004f24270 */
[----:B------:R-:W-:Y:S01]  /*0520*/  VIADD R6, R14, 0x5 ;  /* 0x000000050e067836 */ /* 0x000fe20000000000 */
[----:B------:R-:W-:Y:S02]  /*0530*/  ISETP.GE.AND P5, PT, R22, UR15, PT ;  /* 0x0000000f16007c0c */ /* 0x000fe4000bfa6270 */
[----:B------:R-:W-:Y:S02]  /*0540*/  ISETP.GT.AND P6, PT, R21, -0x1, !P6 ;  /* 0xffffffff1500780c */ /* 0x000fe400077c4270 */
[----:B------:R-:W-:Y:S01]  /*0550*/  PLOP3.LUT P1, PT, P0, P1, PT, 0x80, 0x8 ;  /* 0x000000000008781c */ /* 0x000fe20000723070 */
[----:B------:R-:W-:Y:S01]  /*0560*/  VIADD R20, R14, 0x6 ;  /* 0x000000060e147836 */ /* 0x000fe20000000000 */
[----:B------:R-:W-:-:S02]  /*0570*/  ISETP.GT.AND P5, PT, R22, -0x1, !P5 ;  /* 0xffffffff1600780c */ /* 0x000fc40006fa4270 */
[C---:B------:R-:W-:Y:S02]  /*0580*/  ISETP.GE.AND P4, PT, R6.reuse, UR15, PT ;  /* 0x0000000f06007c0c */ /* 0x040fe4000bf86270 */
[----:B------:R-:W-:Y:S02]  /*0590*/  PLOP3.LUT P5, PT, P0, P5, PT, 0x80, 0x8 ;  /* 0x000000000008781c */ /* 0x000fe400007ab070 */
[----:B------:R-:W-:-:S04]  /*05a0*/  ISETP.GT.AND P4, PT, R6, -0x1, !P4 ;  /* 0xffffffff0600780c */ /* 0x000fc80006784270 */
[----:B------:R-:W-:Y:S01]  /*05b0*/  PLOP3.LUT P4, PT, P0, P4, PT, 0x80, 0x8 ;  /* 0x000000000008781c */ /* 0x000fe20000789070 */
[----:B------:R-:W4:Y:S06]  /*05c0*/  @P1 LDG.E R6, desc[UR12][R2.64+0x8] ;  /* 0x0000080c02061981 */ /* 0x000f2c000c1e1900 */
[----:B------:R-:W5:Y:S06]  /*05d0*/  @P5 LDG.E R21, desc[UR12][R4.64] ;  /* 0x0000000c04155981 */ /* 0x000f6c000c1e1900 */
[----:B------:R-:W5:Y:S01]  /*05e0*/  @P4 LDG.E R23, desc[UR12][R4.64+0x4] ;  /* 0x0000040c04174981 */ /* 0x000f62000c1e1900 */
[----:B--2---:R-:W-:Y:S01]  /*05f0*/  @P3 FFMA R8, R7, R18, R8 ;  /* 0x0000001207083223 */ /* 0x004fe20000000008 */
[----:B------:R-:W-:Y:S01]  /*0600*/  PLOP3.LUT P3, PT, P0, P6, PT, 0x80, 0x8 ;  /* 0x000000000008781c */ /* 0x000fe2000076d070 */
[----:B------:R-:W-:Y:S01]  /*0610*/  VIADD R18, R14, 0x7 ;  /* 0x000000070e127836 */ /* 0x000fe20000000000 */
[C---:B------:R-:W-:Y:S01]  /*0620*/  ISETP.GE.AND P6, PT, R20.reuse, UR15, PT ;  /* 0x0000000f14007c0c */ /* 0x040fe2000bfc6270 */
[----:B------:R-:W4:Y:S03]  /*0630*/  @P1 LDG.E R7, desc[UR12][R4.64+-0x8] ;  /* 0xfffff80c04071981 */ /* 0x000f26000c1e1900 */
[----:B------:R-:W-:-:S02]  /*0640*/  ISETP.GT.AND P6, PT, R20, -0x1, !P6 ;  /* 0xffffffff1400780c */ /* 0x000fc400077c4270 */
[----:B------:R-:W2:Y:S02]  /*0650*/  @P4 LDG.E R20, desc[UR12][R2.64+0x14] ;  /* 0x0000140c02144981 */ /* 0x000ea4000c1e1900 */
[----:B------:R-:W-:Y:S01]  /*0660*/  PLOP3.LUT P6, PT, P0, P6, PT, 0x80, 0x8 ;  /* 0x000000000008781c */ /* 0x000fe200007cd070 */
[----:B---3--:R-:W-:Y:S01]  /*0670*/  @P2 FFMA R8, R19, R16, R8 ;  /* 0x0000001013082223 */ /* 0x008fe20000000008 */
[C---:B------:R-:W-:Y:S01]  /*0680*/  ISETP.GE.AND P2, PT, R18.reuse, UR15, PT ;  /* 0x0000000f12007c0c */ /* 0x040fe2000bf46270 */
[----:B------:R-:W3:Y:S03]  /*0690*/  @P3 LDG.E R19, desc[UR12][R4.64+-0x4] ;  /* 0xfffffc0c04133981 */ /* 0x000ee6000c1e1900 */
[----:B------:R-:W-:Y:S01]  /*06a0*/  ISETP.GT.AND P2, PT, R18, -0x1, !P2 ;  /* 0xffffffff1200780c */ /* 0x000fe20005744270 */
[----:B------:R-:W3:Y:S03]  /*06b0*/  @P3 LDG.E R16, desc[UR12][R2.64+0xc] ;  /* 0x00000c0c02103981 */ /* 0x000ee6000c1e1900 */
[----:B------:R-:W-:Y:S01]  /*06c0*/  PLOP3.LUT P2, PT, P0, P2, PT, 0x80, 0x8 ;  /* 0x000000000008781c */ /* 0x000fe20000745070 */
[----:B------:R-:W5:Y:S04]  /*06d0*/  @P5 LDG.E R18, desc[UR12][R2.64+0x10] ;  /* 0x0000100c02125981 */ /* 0x000f68000c1e1900 */
[----:B------:R-:W2:Y:S04]  /*06e0*/  @P6 LDG.E R25, desc[UR12][R4.64+0x8] ;  /* 0x0000080c04196981 */ /* 0x000ea8000c1e1900 */
[----:B------:R-:W2:Y:S04]  /*06f0*/  @P6 LDG.E R22, desc[UR12][R2.64+0x18] ;  /* 0x0000180c02166981 */ /* 0x000ea8000c1e1900 */
[----:B------:R-:W2:Y:S04]  /*0700*/  @P2 LDG.E R24, desc[UR12][R2.64+0x1c] ;  /* 0x00001c0c02182981 */ /* 0x000ea8000c1e1900 */
[----:B------:R-:W2:Y:S01]  /*0710*/  @P2 LDG.E R27, desc[UR12][R4.64+0xc] ;  /* 0x00000c0c041b2981 */ /* 0x000ea2000c1e1900 */
[----:B------:R-:W-:-:S04]  /*0720*/  UIADD3 UR5, UPT, UPT, UR5, 0x8, URZ ;  /* 0x0000000805057890 */ /* 0x000fc8000fffe0ff */
[----:B------:R-:W-:Y:S01]  /*0730*/  UISETP.NE.AND UP1, UPT, UR5, URZ, UPT ;  /* 0x000000ff0500728c */ /* 0x000fe2000bf25270 */
[----:B------:R-:W-:Y:S02]  /*0740*/  VIADD R14, R14, 0x8 ;  /* 0x000000080e0e7836 */ /* 0x000fe40000000000 */
[----:B------:R-:W-:Y:S02]  /*0750*/  VIADD R17, R17, 0x8 ;  /* 0x0000000811117836 */ /* 0x000fe40000000000 */
[----:B------:R-:W-:Y:S01]  /*0760*/  VIADD R15, R15, 0x8 ;  /* 0x000000080f0f7836 */ /* 0x000fe20000000000 */
[----:B------:R-:W-:Y:S01]  /*0770*/  UIADD3 UR6, UPT, UPT, UR6, 0x8, URZ ;  /* 0x0000000806067890 */ /* 0x000fe2000fffe0ff */
[----:B----4-:R-:W-:-:S04]  /*0780*/  @P1 FFMA R8, R7, R6, R8 ;  /* 0x0000000607081223 */ /* 0x010fc80000000008 */
[----:B---3--:R-:W-:-:S04]  /*0790*/  @P3 FFMA R8, R19, R16, R8 ;  /* 0x0000001013083223 */ /* 0x008fc80000000008 */
[----:B-----5:R-:W-:Y:S01]  /*07a0*/  @P5 FFMA R8, R21, R18, R8 ;  /* 0x0000001215085223 */ /* 0x020fe20000000008 */
[----:B------:R-:W-:-:S03]  /*07b0*/  IADD3 R16, P1, PT, R4, 0x20, RZ ;  /* 0x0000002004107810 */ /* 0x000fc60007f3e0ff */
[----:B--2---:R-:W-:-:S04]  /*07c0*/  @P4 FFMA R8, R23, R20, R8 ;  /* 0x0000001417084223 */ /* 0x004fc80000000008 */
[----:B------:R-:W-:Y:S01]  /*07d0*/  @P6 FFMA R8, R25, R22, R8 ;  /* 0x0000001619086223 */ /* 0x000fe20000000008 */
[----:B------:R-:W-:-:S03]  /*07e0*/  IMAD.X R19, RZ, RZ, R5, P1 ;  /* 0x000000ffff137224 */ /* 0x000fc600008e0605 */
[----:B------:R-:W-:Y:S01]  /*07f0*/  @P2 FFMA R8, R27, R24, R8 ;  /* 0x000000181b082223 */ /* 0x000fe20000000008 */
[----:B------:R-:W-:Y:S06]  /*0800*/  BRA.U UP1, `(.L_x_5) ;  /* 0xfffffff901c47547 */ /* 0x000fec000b83ffff */
[----:B------:R-:W-:-:S07]  /*0810*/  IMAD.U32 R17, RZ, RZ, UR11 ;  /* 0x0000000bff117e24 */ /* 0x000fce000f8e00ff */
.L_x_4:
[----:B------:R-:W-:Y:S02]  /*0820*/  ULOP3.LUT UR5, UR10, 0x6, URZ, 0xc0, !UPT ;  /* 0x000000060a057892 */ /* 0x000fe4000f8ec0ff */
[----:B------:R-:W-:Y:S02]  /*0830*/  ULOP3.LUT UP2, URZ, UR10, 0x2, URZ, 0xc0, !UPT ;  /* 0x000000020aff7892 */ /* 0x000fe4000f84c0ff */
[----:B------:R-:W-:-:S09]  /*0840*/  UISETP.GE.U32.AND UP1, UPT, UR5, 0x3, UPT ;  /* 0x000000030500788c */ /* 0x000fd2000bf26070 */
[----:B------:R-:W-:Y:S05]  /*0850*/  BRA.U !UP1, `(.L_x_6) ;  /* 0x0000000109b87547 */ /* 0x000fea000b800000 */
[----:B------:R-:W-:Y:S01]  /*0860*/  IMAD.IADD R22, R10, 0x1, R17 ;  /* 0x000000010a167824 */ /* 0x000fe200078e0211 */
[----:B------:R-:W0:Y:S01]  /*0870*/  LDC.64 R4, c[0x0][0x388] ;  /* 0x0000e200ff047b82 */ /* 0x000e220000000a00 */
[----:B------:R-:W-:Y:S02]  /*0880*/  SHF.R.S32.HI R18, RZ, 0x1f, R13 ;  /* 0x0000001fff127819 */ /* 0x000fe4000001140d */
[C---:B------:R-:W-:Y:S01]  /*0890*/  VIADD R16, R22.reuse, 0x1 ;  /* 0x0000000116107836 */ /* 0x040fe20000000000 */
[C---:B------:R-:W-:Y:S01]  /*08a0*/  ISETP.GE.AND P1, PT, R22.reuse, UR15, PT ;  /* 0x0000000f16007c0c */ /* 0x040fe2000bf26270 */
[C---:B------:R-:W-:Y:S02]  /*08b0*/  VIADD R20, R22.reuse, 0x2 ;  /* 0x0000000216147836 */ /* 0x040fe40000000000 */
[C---:B------:R-:W-:Y:S01]  /*08c0*/  VIADD R21, R22.reuse, 0x3 ;  /* 0x0000000316157836 */ /* 0x040fe20000000000 */
[----:B------:R-:W1:Y:S01]  /*08d0*/  LDC.64 R2, c[0x0][0x380] ;  /* 0x0000e000ff027b82 */ /* 0x000e620000000a00 */
[----:B------:R-:W-:-:S02]  /*08e0*/  ISETP.GT.AND P1, PT, R22, -0x1, !P1 ;  /* 0xffffffff1600780c */ /* 0x000fc40004f24270 */
[C---:B------:R-:W-:Y:S02]  /*08f0*/  ISETP.GE.AND P4, PT, R16.reuse, UR15, PT ;  /* 0x0000000f10007c0c */ /* 0x040fe4000bf86270 */
[----:B------:R-:W-:Y:S02]  /*0900*/  PLOP3.LUT P1, PT, P0, P1, PT, 0x80, 0x8 ;  /* 0x000000000008781c */ /* 0x000fe40000723070 */
[----:B------:R-:W-:Y:S01]  /*0910*/  ISETP.GT.AND P4, PT, R16, -0x1, !P4 ;  /* 0xffffffff1000780c */ /* 0x000fe20006784270 */
[----:B------:R-:W2:Y:S01]  /*0920*/  LDC.64 R14, c[0x0][0x380] ;  /* 0x0000e000ff0e7b82 */ /* 0x000ea20000000a00 */
[C---:B------:R-:W-:Y:S02]  /*0930*/  ISETP.GE.AND P2, PT, R20.reuse, UR15, PT ;  /* 0x0000000f14007c0c */ /* 0x040fe4000bf46270 */
[----:B------:R-:W-:Y:S02]  /*0940*/  IADD3 R16, P5, P6, R13, R17, R10 ;  /* 0x000000110d107210 */ /* 0x000fe40007ebe00a */
[----:B------:R-:W-:-:S02]  /*0950*/  ISETP.GT.AND P2, PT, R20, -0x1, !P2 ;  /* 0xffffffff1400780c */ /* 0x000fc40005744270 */
[----:B------:R-:W-:Y:S01]  /*0960*/  IADD3.X R18, PT, PT, R18, RZ, R11, P5, P6 ;  /* 0x000000ff12127210 */ /* 0x000fe20002fec40b */
[----:B------:R-:W3:Y:S01]  /*0970*/  LDC.64 R6, c[0x0][0x388] ;  /* 0x0000e200ff067b82 */ /* 0x000ee20000000a00 */
[C---:B------:R-:W-:Y:S01]  /*0980*/  IADD3 R20, P5, PT, R17.reuse, UR18, RZ ;  /* 0x0000001211147c10 */ /* 0x040fe2000ffbe0ff */
[----:B------:R-:W-:Y:S01]  /*0990*/  @P1 VIADD R19, R17, UR18 ;  /* 0x0000001211131c36 */ /* 0x000fe20008000000 */
[----:B------:R-:W-:Y:S02]  /*09a0*/  ISETP.GE.AND P3, PT, R21, UR15, PT ;  /* 0x0000000f15007c0c */ /* 0x000fe4000bf66270 */
[----:B------:R-:W-:Y:S01]  /*09b0*/  PLOP3.LUT P4, PT, P0, P4, PT, 0x80, 0x8 ;  /* 0x000000000008781c */ /* 0x000fe20000789070 */
[----:B0-----:R-:W-:Y:S01]  /*09c0*/  @P1 IMAD.WIDE.U32 R4, R19, 0x4, R4 ;  /* 0x0000000413041825 */ /* 0x001fe200078e0004 */
[----:B------:R-:W-:Y:S02]  /*09d0*/  ISETP.GT.AND P3, PT, R21, -0x1, !P3 ;  /* 0xffffffff1500780c */ /* 0x000fe40005f64270 */
[C---:B-1----:R-:W-:Y:S01]  /*09e0*/  LEA R2, P6, R16.reuse, R2, 0x2 ;  /* 0x0000000210027211 */ /* 0x042fe200078c10ff */
[----:B------:R-:W-:Y:S01]  /*09f0*/  @P1 IMAD.IADD R19, R13, 0x1, R22 ;  /* 0x000000010d131824 */ /* 0x000fe200078e0216 */
[----:B------:R-:W-:Y:S01]  /*0a00*/  PLOP3.LUT P2, PT, P0, P2, PT, 0x80, 0x8 ;  /* 0x000000000008781c */ /* 0x000fe20000745070 */
[----:B------:R-:W4:Y:S01]  /*0a10*/  @P1 LDG.E R5, desc[UR12][R4.64] ;  /* 0x0000000c04051981 */ /* 0x000f22000c1e1900 */
[----:B------:R-:W-:Y:S01]  /*0a20*/  LEA.HI.X R3, R16, R3, R18, 0x2, P6 ;  /* 0x0000000310037211 */ /* 0x000fe200030f1412 */
[----:B------:R-:W-:Y:S01]  /*0a30*/  IMAD.X R16, RZ, RZ, RZ, P5 ;  /* 0x000000ffff107224 */ /* 0x000fe200028e06ff */
[----:B------:R-:W-:Y:S01]  /*0a40*/  PLOP3.LUT P3, PT, P0, P3, PT, 0x80, 0x8 ;  /* 0x000000000008781c */ /* 0x000fe20000767070 */
[----:B--2---:R-:W-:-:S06]  /*0a50*/  @P1 IMAD.WIDE R14, R19, 0x4, R14 ;  /* 0x00000004130e1825 */ /* 0x004fcc00078e020e */
[----:B------:R-:W4:Y:S01]  /*0a60*/  @P1 LDG.E R14, desc[UR12][R14.64] ;  /* 0x0000000c0e0e1981 */ /* 0x000f22000c1e1900 */
[----:B---3--:R-:W-:-:S03]  /*0a70*/  LEA R6, P5, R20, R6, 0x2 ;  /* 0x0000000614067211 */ /* 0x008fc600078a10ff */
[----:B------:R-:W2:Y:S01]  /*0a80*/  @P2 LDG.E R18, desc[UR12][R2.64+0x8] ;  /* 0x0000080c02122981 */ /* 0x000ea2000c1e1900 */
[----:B------:R-:W-:-:S03]  /*0a90*/  LEA.HI.X R7, R20, R7, R16, 0x2, P5 ;  /* 0x0000000714077211 */ /* 0x000fc600028f1410 */
[----:B------:R-:W3:Y:S04]  /*0aa0*/  @P4 LDG.E R16, desc[UR12][R2.64+0x4] ;  /* 0x0000040c02104981 */ /* 0x000ee8000c1e1900 */
[----:B------:R-:W3:Y:S04]  /*0ab0*/  @P4 LDG.E R19, desc[UR12][R6.64+0x4] ;  /* 0x0000040c06134981 */ /* 0x000ee8000c1e1900 */
[----:B------:R-:W2:Y:S04]  /*0ac0*/  @P2 LDG.E R21, desc[UR12][R6.64+0x8] ;  /* 0x0000080c06152981 */ /* 0x000ea8000c1e1900 */
[----:B------:R-:W5:Y:S04]  /*0ad0*/  @P3 LDG.E R20, desc[UR12][R2.64+0xc] ;  /* 0x00000c0c02143981 */ /* 0x000f68000c1e1900 */
[----:B------:R-:W5:Y:S01]  /*0ae0*/  @P3 LDG.E R23, desc[UR12][R6.64+0xc] ;  /* 0x00000c0c06173981 */ /* 0x000f62000c1e1900 */
[----:B------:R-:W-:-:S02]  /*0af0*/  VIADD R17, R17, 0x4 ;  /* 0x0000000411117836 */ /* 0x000fc40000000000 */
[----:B----4-:R-:W-:-:S04]  /*0b00*/  @P1 FFMA R8, R5, R14, R8 ;  /* 0x0000000e05081223 */ /* 0x010fc80000000008 */
[----:B---3--:R-:W-:-:S04]  /*0b10*/  @P4 FFMA R8, R19, R16, R8 ;  /* 0x0000001013084223 */ /* 0x008fc80000000008 */
[----:B--2---:R-:W-:-:S04]  /*0b20*/  @P2 FFMA R8, R21, R18, R8 ;  /* 0x0000001215082223 */ /* 0x004fc80000000008 */
[----:B-----5:R-:W-:-:S07]  /*0b30*/  @P3 FFMA R8, R23, R20, R8 ;  /* 0x0000001417083223 */ /* 0x020fce0000000008 */
.L_x_6:
[----:B------:R-:W-:Y:S05]  /*0b40*/  BRA.U !UP2, `(.L_x_7) ;  /* 0x000000010a847547 */ /* 0x000fea000b800000 */
[----:B------:R-:W-:Y:S01]  /*0b50*/  IMAD.IADD R22, R10, 0x1, R17 ;  /* 0x000000010a167824 */ /* 0x000fe200078e0211 */
[----:B------:R-:W0:Y:S03]  /*0b60*/  LDC.64 R6, c[0x0][0x388] ;  /* 0x0000e200ff067b82 */ /* 0x000e260000000a00 */
[C---:B------:R-:W-:Y:S01]  /*0b70*/  VIADD R2, R22.reuse, 0x1 ;  /* 0x0000000116027836 */ /* 0x040fe20000000000 */
[----:B------:R-:W-:-:S04]  /*0b80*/  ISETP.GE.AND P2, PT, R22, UR15, PT ;  /* 0x0000000f16007c0c */ /* 0x000fc8000bf46270 */
[----:B------:R-:W-:Y:S01]  /*0b90*/  ISETP.GE.AND P1, PT, R2, UR15, PT ;  /* 0x0000000f02007c0c */ /* 0x000fe2000bf26270 */
[----:B------:R-:W1:Y:S01]  /*0ba0*/  LDC.64 R14, c[0x0][0x380] ;  /* 0x0000e000ff0e7b82 */ /* 0x000e620000000a00 */
[----:B------:R-:W-:Y:S02]  /*0bb0*/  ISETP.GT.AND P2, PT, R22, -0x1, !P2 ;  /* 0xffffffff1600780c */ /* 0x000fe40005744270 */
[----:B------:R-:W-:Y:S02]  /*0bc0*/  ISETP.GT.AND P1, PT, R2, -0x1, !P1 ;  /* 0xffffffff0200780c */ /* 0x000fe40004f24270 */
[----:B------:R-:W-:Y:S02]  /*0bd0*/  PLOP3.LUT P2, PT, P0, P2, PT, 0x80, 0x8 ;  /* 0x000000000008781c */ /* 0x000fe40000745070 */
[----:B------:R-:W-:Y:S01]  /*0be0*/  PLOP3.LUT P1, PT, P0, P1, PT, 0x80, 0x8 ;  /* 0x000000000008781c */ /* 0x000fe20000723070 */
[----:B------:R-:W2:Y:S08]  /*0bf0*/  LDC.64 R2, c[0x0][0x388] ;  /* 0x0000e200ff027b82 */ /* 0x000eb00000000a00 */
[----:B------:R-:W3:Y:S02]  /*0c00*/  LDC.64 R4, c[0x0][0x380] ;  /* 0x0000e000ff047b82 */ /* 0x000ee40000000a00 */
[----:B------:R-:W-:-:S02]  /*0c10*/  @P2 VIADD R23, R17, UR18 ;  /* 0x0000001211172c36 */ /* 0x000fc40008000000 */
[----:B------:R-:W-:Y:S01]  /*0c20*/  @P1 SHF.R.S32.HI R20, RZ, 0x1f, R17 ;  /* 0x0000001fff141819 */ /* 0x000fe20000011411 */
[----:B------:R-:W-:Y:S01]  /*0c30*/  @P2 IMAD.IADD R21, R13, 0x1, R22 ;  /* 0x000000010d152824 */ /* 0x000fe200078e0216 */
[----:B------:R-:W-:Y:S01]  /*0c40*/  @P1 SHF.R.S32.HI R19, RZ, 0x1f, R13 ;  /* 0x0000001fff131819 */ /* 0x000fe2000001140d */
[----:B0-----:R-:W-:Y:S01]  /*0c50*/  @P2 IMAD.WIDE.U32 R6, R23, 0x4, R6 ;  /* 0x0000000417062825 */ /* 0x001fe200078e0006 */
[----:B------:R-:W-:Y:S02]  /*0c60*/  @P1 IADD3 R16, P4, P5, R13, R17, R10 ;  /* 0x000000110d101210 */ /* 0x000fe40007d9e00a */
[----:B------:R-:W-:Y:S01]  /*0c70*/  @P1 IADD3 R18, P3, PT, R17, UR18, RZ ;  /* 0x0000001211121c10 */ /* 0x000fe2000ff7e0ff */
[----:B-1----:R-:W-:Y:S01]  /*0c80*/  @P2 IMAD.WIDE R14, R21, 0x4, R14 ;  /* 0x00000004150e2825 */ /* 0x002fe200078e020e */
[----:B------:R-:W-:Y:S01]  /*0c90*/  @P1 IADD3.X R19, PT, PT, R19, R20, R11, P4, P5 ;  /* 0x0000001413131210 */ /* 0x000fe200027ea40b */
[----:B------:R-:W4:Y:S02]  /*0ca0*/  @P2 LDG.E R7, desc[UR12][R6.64] ;  /* 0x0000000c06072981 */ /* 0x000f24000c1e1900 */
[----:B------:R-:W-:Y:S01]  /*0cb0*/  @P1 IMAD.X R20, RZ, RZ, R20, P3 ;  /* 0x000000ffff141224 */ /* 0x000fe200018e0614 */
[C---:B--2---:R-:W-:Y:S01]  /*0cc0*/  @P1 LEA R2, P3, R18.reuse, R2, 0x2 ;  /* 0x0000000212021211 */ /* 0x044fe200078610ff */
[----:B------:R-:W4:Y:S03]  /*0cd0*/  @P2 LDG.E R15, desc[UR12][R14.64] ;  /* 0x0000000c0e0f2981 */ /* 0x000f26000c1e1900 */
[----:B------:R-:W-:-:S02]  /*0ce0*/  @P1 LEA.HI.X R3, R18, R3, R20, 0x2, P3 ;  /* 0x0000000312031211 */ /* 0x000fc400018f1414 */
[----:B---3--:R-:W-:-:S04]  /*0cf0*/  @P1 LEA R4, P4, R16, R4, 0x2 ;  /* 0x0000000410041211 */ /* 0x008fc800078810ff */
[----:B------:R-:W2:Y:S01]  /*0d00*/  @P1 LDG.E R3, desc[UR12][R2.64+0x4] ;  /* 0x0000040c02031981 */ /* 0x000ea2000c1e1900 */
[----:B------:R-:W-:-:S05]  /*0d10*/  @P1 LEA.HI.X R5, R16, R5, R19, 0x2, P4 ;  /* 0x0000000510051211 */ /* 0x000fca00020f1413 */
[----:B------:R-:W2:Y:S01]  /*0d20*/  @P1 LDG.E R4, desc[UR12][R4.64+0x4] ;  /* 0x0000040c04041981 */ /* 0x000ea2000c1e1900 */
[----:B------:R-:W-:Y:S02]  /*0d30*/  VIADD R17, R17, 0x2 ;  /* 0x0000000211117836 */ /* 0x000fe40000000000 */
[----:B----4-:R-:W-:-:S04]  /*0d40*/  @P2 FFMA R8, R7, R15, R8 ;  /* 0x0000000f07082223 */ /* 0x010fc80000000008 */
[----:B--2---:R-:W-:-:S07]  /*0d50*/  @P1 FFMA R8, R3, R4, R8 ;  /* 0x0000000403081223 */ /* 0x004fce0000000008 */
.L_x_7:
[----:B------:R-:W-:Y:S01]  /*0d60*/  IMAD.IADD R6, R10, 0x1, R17 ;  /* 0x000000010a067824 */ /* 0x000fe200078e0211 */
[----:B------:R-:W-:Y:S04]  /*0d70*/  BSSY.RECONVERGENT B0, `(.L_x_8) ;  /* 0x000000e000007945 */ /* 0x000fe80003800200 */
[----:B------:R-:W-:-:S04]  /*0d80*/  ISETP.GE.AND P1, PT, R6, UR15, PT ;  /* 0x0000000f06007c0c */ /* 0x000fc8000bf26270 */
[----:B------:R-:W-:-:S04]  /*0d90*/  ISETP.GT.AND P1, PT, R6, -0x1, !P1 ;  /* 0xffffffff0600780c */ /* 0x000fc80004f24270 */
[----:B------:R-:W-:-:S13]  /*0da0*/  PLOP3.LUT P1, PT, P0, P1, PT, 0x80, 0x8 ;  /* 0x000000000008781c */ /* 0x000fda0000723070 */
[----:B------:R-:W-:Y:S05]  /*0db0*/  @!P1 BRA `(.L_x_9) ;  /* 0x0000000000249947 */ /* 0x000fea0003800000 */
[----:B------:R-:W0:Y:S01]  /*0dc0*/  LDC.64 R2, c[0x0][0x388] ;  /* 0x0000e200ff027b82 */ /* 0x000e220000000a00 */
[----:B------:R-:W-:Y:S02]  /*0dd0*/  VIADD R17, R17, UR18 ;  /* 0x0000001211117c36 */ /* 0x000fe40008000000 */
[----:B------:R-:W-:-:S05]  /*0de0*/  IMAD.IADD R13, R13, 0x1, R6 ;  /* 0x000000010d0d7824 */ /* 0x000fca00078e0206 */
[----:B------:R-:W1:Y:S01]  /*0df0*/  LDC.64 R4, c[0x0][0x380] ;  /* 0x0000e000ff047b82 */ /* 0x000e620000000a00 */
[----:B0-----:R-:W-:-:S06]  /*0e00*/  IMAD.WIDE.U32 R2, R17, 0x4, R2 ;  /* 0x0000000411027825 */ /* 0x001fcc00078e0002 */
[----:B------:R-:W2:Y:S01]  /*0e10*/  LDG.E R3, desc[UR12][R2.64] ;  /* 0x0000000c02037981 */ /* 0x000ea2000c1e1900 */
[----:B-1----:R-:W-:-:S06]  /*0e20*/  IMAD.WIDE R4, R13, 0x4, R4 ;  /* 0x000000040d047825 */ /* 0x002fcc00078e0204 */
[----:B------:R-:W2:Y:S02]  /*0e30*/  LDG.E R4, desc[UR12][R4.64] ;  /* 0x0000000c04047981 */ /* 0x000ea4000c1e1900 */
[----:B--2---:R-:W-:-:S07]  /*0e40*/  FFMA R8, R3, R4, R8 ;  /* 0x0000000403087223 */ /* 0x004fce0000000008 */
.L_x_9:
[----:B------:R-:W-:Y:S05]  /*0e50*/  BSYNC.RECONVERGENT B0 ;  /* 0x0000000000007941 */ /* 0x000fea0003800200 */
.L_x_8:
[----:B------:R-:W-:Y:S05]  /*0e60*/  BRA.U UP0, `(.L_x_10) ;  /* 0xfffffff100c07547 */ /* 0x000fea000b83ffff */
.L_x_3:
[----:B------:R-:W0:Y:S01]  /*0e70*/  LDC.64 R2, c[0x0][0x390] ;  /* 0x0000e400ff027b82 */ /* 0x000e220000000a00 */
[----:B------:R-:W1:Y:S02]  /*0e80*/  LDCU UR5, c[0x0][0x39c] ;  /* 0x00007380ff0577ac */ /* 0x000e640008000800 */
[----:B-1----:R-:W-:-:S04]  /*0e90*/  IMAD R9, R0, UR5, R9 ;  /* 0x0000000500097c24 */ /* 0x002fc8000f8e0209 */
[----:B0-----:R-:W-:-:S05]  /*0ea0*/  IMAD.WIDE R2, R9, 0x4, R2 ;  /* 0x0000000409027825 */ /* 0x001fca00078e0202 */
[----:B------:R-:W-:Y:S01]  /*0eb0*/  STG.E desc[UR12][R2.64], R8 ;  /* 0x0000000802007986 */ /* 0x000fe2000c10190c */
[----:B------:R-:W-:Y:S05]  /*0ec0*/  EXIT ;  /* 0x000000000000794d */ /* 0x000fea0003800000 */
.L_x_11:
        /* <DEDUP_REMOVED lines=11> */
.L_x_15:


//--------------------- .nv.shared.reserved.0     --------------------------
	.section	.nv.shared.reserved.0,"aw",@nobits
	.weak		__nv_reservedSMEM_offset_0_alias
	.size		__nv_reservedSMEM_offset_0_alias, 0, 64
	.other		__nv_reservedSMEM_offset_0_alias,@"STO_CUDA_RESERVED_SHARED STV_DEFAULT"
__nv_reservedSMEM_offset_0_alias:
	.zero		0
	.zero		64


//--------------------- .nv.shared._Z22conv2dInputTileAlignedPfS_ii --------------------------
	.section	.nv.shared._Z22conv2dInputTileAlignedPfS_ii,"aw",@nobits
	.sectionflags	@""
	.align	4
.nv.shared._Z22conv2dInputTileAlignedPfS_ii:
	.zero		1280


//--------------------- .nv.constant0._Z23conv2dOutputTileAlignedPfS_ii --------------------------
	.section	.nv.constant0._Z23conv2dOutputTileAlignedPfS_ii,"a",@progbits
	.sectionflags	@""
	.align	4
.nv.constant0._Z23conv2dOutputTileAlignedPfS_ii:
	.zero		920


//--------------------- .nv.constant0._Z22conv2dInputTileAlignedPfS_ii --------------------------
	.section	.nv.constant0._Z22conv2dInputTileAlignedPfS_ii,"a",@progbits
	.sectionflags	@""
	.align	4
.nv.constant0._Z22conv2dInputTileAlignedPfS_ii:
	.zero		920


//--------------------- .nv.constant0._Z26conv2dConstMemFilterKernelPfS_ii --------------------------
	.section	.nv.constant0._Z26conv2dConstMemFilterKernelPfS_ii,"a",@progbits
	.sectionflags	@""
	.align	4
.nv.constant0._Z26conv2dConstMemFilterKernelPfS_ii:
	.zero		920


//--------------------- .nv.constant0._Z17conv2dBasicKernelPfS_S_iii --------------------------
	.section	.nv.constant0._Z17conv2dBasicKernelPfS_S_iii,"a",@progbits
	.sectionflags	@""
	.align	4
.nv.constant0._Z17conv2dBasicKernelPfS_S_iii:
	.zero		932


//--------------------- SYMBOLS --------------------------

	.type		.nv.reservedSmem.offset0,@object
	.size		.nv.reservedSmem.offset0,0x4
	.type		.nv.reservedSmem.cap,@object
	.size		.nv.reservedSmem.cap,0x4
